# CuTe-DSL kernel — source=cudnn_frontend_dsl family=grouped_gemm_swiglu
# config = {"ab_dtype": "Float4E2M1FN", "sf_vec": 32, "d_dtype": "Float4E2M1FN", "vector_f32": true, "mma_mn": [128, 256], "cluster_mn": [1, 1]}


// ===== COMPILED SASS (sm_100a) =====

	.target	sm_100a

	.elftype	@"ET_EXEC"


//--------------------- .note.nv.tkinfo           --------------------------
	.section	.note.nv.tkinfo,"",@"SHT_NOTE"
	.sectionflags	@"SHF_NOTE_NV_TKINFO"
	.tkinfo
        /*0018*/ 	.word	0x00000081
        /*0030*/ 	.string	""
        /*0030*/ 	.string	"ptxas"
        /*0030*/ 	.string	"Cuda compilation tools, release 12.9, V12.9.83"
        /*0030*/ 	.string	"Build system must define TOOLS_VERSION_EXTENDED"
        /*0030*/ 	.string	"-O 3 -arch sm_100a "



//--------------------- .note.nv.cuver            --------------------------
	.section	.note.nv.cuver,"",@"SHT_NOTE"
	.sectionflags	@"SHF_NOTE_NV_CUVER"
        /*0018*/ 	.short	0x0001
        /*001a*/ 	.short	0x0064
        /*001c*/ 	.short	0x0001
        /*001e*/ 	.short	0x0000
        /*0020*/ 	.short	0x0001
        /*0022*/ 	.short	0x0000


//--------------------- .nv.info                  --------------------------
	.section	.nv.info,"",@"SHT_CUDA_INFO"
	.align	4


	//----- nvinfo : EIATTR_REGCOUNT
	.align		4
        /*0000*/ 	.byte	0x04, 0x2f
        /*0002*/ 	.short	(.L_4 - .L_3)
	.align		4
.L_3:
        /*0004*/ 	.word	index@(kernel_cutlass_kernel_cudnngrouped_gemmgrouped_gemm_swiglugrouped_gemm_swiglu_quantBlockScaledContiguousGroupedGemmKernel_object_at__TiledMMA_ThrLayoutVMNK11110000_PermutationMNK____MMAAt_0)
        /*0008*/ 	.word	0x00000083


	//----- nvinfo : EIATTR_FRAME_SIZE
	.align		4
.L_4:
        /*000c*/ 	.byte	0x04, 0x11
        /*000e*/ 	.short	(.L_6 - .L_5)
	.align		4
.L_5:
        /*0010*/ 	.word	index@($__internal_2_$__cuda_sm10x_tcgen05_guardrail_trap_unallocated_columns_being_dealloced)
        /*0014*/ 	.word	0x00000000


	//----- nvinfo : EIATTR_FRAME_SIZE
	.align		4
.L_6:
        /*0018*/ 	.byte	0x04, 0x11
        /*001a*/ 	.short	(.L_8 - .L_7)
	.align		4
.L_7:
        /*001c*/ 	.word	index@($__internal_1_$__cuda_sm10x_tcgen05_guardrail_trap_phase_invalid_during_alloc)
        /*0020*/ 	.word	0x00000000


	//----- nvinfo : EIATTR_FRAME_SIZE
	.align		4
.L_8:
        /*0024*/ 	.byte	0x04, 0x11
        /*0026*/ 	.short	(.L_10 - .L_9)
	.align		4
.L_9:
        /*0028*/ 	.word	index@($__internal_0_$__cuda_sm10x_tcgen05_guardrail_trap_col_being_dealloced_not_returned_by_alloc)
        /*002c*/ 	.word	0x00000000


	//----- nvinfo : EIATTR_FRAME_SIZE
	.align		4
.L_10:
        /*0030*/ 	.byte	0x04, 0x11
        /*0032*/ 	.short	(.L_12 - .L_11)
	.align		4
.L_11:
        /*0034*/ 	.word	index@(kernel_cutlass_kernel_cudnngrouped_gemmgrouped_gemm_swiglugrouped_gemm_swiglu_quantBlockScaledContiguousGroupedGemmKernel_object_at__TiledMMA_ThrLayoutVMNK11110000_PermutationMNK____MMAAt_0)
        /*0038*/ 	.word	0x00000000


	//----- nvinfo : EIATTR_MIN_STACK_SIZE
	.align		4
.L_12:
        /*003c*/ 	.byte	0x04, 0x12
        /*003e*/ 	.short	(.L_14 - .L_13)
	.align		4
.L_13:
        /*0040*/ 	.word	index@(kernel_cutlass_kernel_cudnngrouped_gemmgrouped_gemm_swiglugrouped_gemm_swiglu_quantBlockScaledContiguousGroupedGemmKernel_object_at__TiledMMA_ThrLayoutVMNK11110000_PermutationMNK____MMAAt_0)
        /*0044*/ 	.word	0x00000000
.L_14:


//--------------------- .nv.info.kernel_cutlass_kernel_cudnngrouped_gemmgrouped_gemm_swiglugrouped_gemm_swiglu_quantBlockScaledContiguousGroupedGemmKernel_object_at__TiledMMA_ThrLayoutVMNK11110000_PermutationMNK____MMAAt_0 --------------------------
	.section	.nv.info.kernel_cutlass_kernel_cudnngrouped_gemmgrouped_gemm_swiglugrouped_gemm_swiglu_quantBlockScaledContiguousGroupedGemmKernel_object_at__TiledMMA_ThrLayoutVMNK11110000_PermutationMNK____MMAAt_0,"",@"SHT_CUDA_INFO"
	.sectionflags	@""
	.align	4


	//----- nvinfo : EIATTR_CUDA_API_VERSION
	.align		4
        /*0000*/ 	.byte	0x04, 0x37
        /*0002*/ 	.short	(.L_16 - .L_15)
.L_15:
        /*0004*/ 	.word	0x00000081


	//----- nvinfo : EIATTR_KPARAM_INFO
	.align		4
.L_16:
        /*0008*/ 	.byte	0x04, 0x17
        /*000a*/ 	.short	(.L_18 - .L_17)
.L_17:
        /*000c*/ 	.word	0x00000000
        /*0010*/ 	.short	0x000f
        /*0012*/ 	.short	0x03f8
        /*0014*/ 	.byte	0x00, 0xf0, 0x31, 0x00


	//----- nvinfo : EIATTR_KPARAM_INFO
	.align		4
.L_18:
        /*0018*/ 	.byte	0x04, 0x17
        /*001a*/ 	.short	(.L_20 - .L_19)
.L_19:
        /*001c*/ 	.word	0x00000000
        /*0020*/ 	.short	0x000e
        /*0022*/ 	.short	0x03ec
        /*0024*/ 	.byte	0x00, 0xf0, 0x31, 0x00


	//----- nvinfo : EIATTR_KPARAM_INFO
	.align		4
.L_20:
        /*0028*/ 	.byte	0x04, 0x17
        /*002a*/ 	.short	(.L_22 - .L_21)
.L_21:
        /*002c*/ 	.word	0x00000000
        /*0030*/ 	.short	0x000d
        /*0032*/ 	.short	0x03e0
        /*0034*/ 	.byte	0x00, 0xf0, 0x31, 0x00


	//----- nvinfo : EIATTR_KPARAM_INFO
	.align		4
.L_22:
        /*0038*/ 	.byte	0x04, 0x17
        /*003a*/ 	.short	(.L_24 - .L_23)
.L_23:
        /*003c*/ 	.word	0x00000000
        /*0040*/ 	.short	0x000c
        /*0042*/ 	.short	0x03d8
        /*0044*/ 	.byte	0x00, 0xf0, 0x21, 0x00


	//----- nvinfo : EIATTR_KPARAM_INFO
	.align		4
.L_24:
        /*0048*/ 	.byte	0x04, 0x17
        /*004a*/ 	.short	(.L_26 - .L_25)
.L_25:
        /*004c*/ 	.word	0x00000000
        /*0050*/ 	.short	0x000b
        /*0052*/ 	.short	0x03d0
        /*0054*/ 	.byte	0x00, 0xf0, 0x21, 0x00


	//----- nvinfo : EIATTR_KPARAM_INFO
	.align		4
.L_26:
        /*0058*/ 	.byte	0x04, 0x17
        /*005a*/ 	.short	(.L_28 - .L_27)
.L_27:
        /*005c*/ 	.word	0x00000000
        /*0060*/ 	.short	0x000a
        /*0062*/ 	.short	0x03c8
        /*0064*/ 	.byte	0x00, 0xf0, 0x21, 0x00


	//----- nvinfo : EIATTR_KPARAM_INFO
	.align		4
.L_28:
        /*0068*/ 	.byte	0x04, 0x17
        /*006a*/ 	.short	(.L_30 - .L_29)
.L_29:
        /*006c*/ 	.word	0x00000000
        /*0070*/ 	.short	0x0009
        /*0072*/ 	.short	0x03c0
        /*0074*/ 	.byte	0x00, 0xf0, 0x21, 0x00


	//----- nvinfo : EIATTR_KPARAM_INFO
	.align		4
.L_30:
        /*0078*/ 	.byte	0x04, 0x17
        /*007a*/ 	.short	(.L_32 - .L_31)
.L_31:
        /*007c*/ 	.word	0x00000000
        /*0080*/ 	.short	0x0008
        /*0082*/ 	.short	0x0340
        /*0084*/ 	.byte	0x00, 0xf0, 0x01, 0x02


	//----- nvinfo : EIATTR_KPARAM_INFO
	.align		4
.L_32:
        /*0088*/ 	.byte	0x04, 0x17
        /*008a*/ 	.short	(.L_34 - .L_33)
.L_33:
        /*008c*/ 	.word	0x00000000
        /*0090*/ 	.short	0x0007
        /*0092*/ 	.short	0x02c0
        /*0094*/ 	.byte	0x00, 0xf0, 0x01, 0x02


	//----- nvinfo : EIATTR_KPARAM_INFO
	.align		4
.L_34:
        /*0098*/ 	.byte	0x04, 0x17
        /*009a*/ 	.short	(.L_36 - .L_35)
.L_35:
        /*009c*/ 	.word	0x00000000
        /*00a0*/ 	.short	0x0006
        /*00a2*/ 	.short	0x0240
        /*00a4*/ 	.byte	0x00, 0xf0, 0x01, 0x02


	//----- nvinfo : EIATTR_KPARAM_INFO
	.align		4
.L_36:
        /*00a8*/ 	.byte	0x04, 0x17
        /*00aa*/ 	.short	(.L_38 - .L_37)
.L_37:
        /*00ac*/ 	.word	0x00000000
        /*00b0*/ 	.short	0x0005
        /*00b2*/ 	.short	0x01c0
        /*00b4*/ 	.byte	0x00, 0xf0, 0x01, 0x02


	//----- nvinfo : EIATTR_KPARAM_INFO
	.align		4
.L_38:
        /*00b8*/ 	.byte	0x04, 0x17
        /*00ba*/ 	.short	(.L_40 - .L_39)
.L_39:
        /*00bc*/ 	.word	0x00000000
        /*00c0*/ 	.short	0x0004
        /*00c2*/ 	.short	0x0140
        /*00c4*/ 	.byte	0x00, 0xf0, 0x01, 0x02


	//----- nvinfo : EIATTR_KPARAM_INFO
	.align		4
.L_40:
        /*00c8*/ 	.byte	0x04, 0x17
        /*00ca*/ 	.short	(.L_42 - .L_41)
.L_41:
        /*00cc*/ 	.word	0x00000000
        /*00d0*/ 	.short	0x0003
        /*00d2*/ 	.short	0x00c0
        /*00d4*/ 	.byte	0x00, 0xf0, 0x01, 0x02


	//----- nvinfo : EIATTR_KPARAM_INFO
	.align		4
.L_42:
        /*00d8*/ 	.byte	0x04, 0x17
        /*00da*/ 	.short	(.L_44 - .L_43)
.L_43:
        /*00dc*/ 	.word	0x00000000
        /*00e0*/ 	.short	0x0002
        /*00e2*/ 	.short	0x0040
        /*00e4*/ 	.byte	0x00, 0xf0, 0x01, 0x02


	//----- nvinfo : EIATTR_KPARAM_INFO
	.align		4
.L_44:
        /*00e8*/ 	.byte	0x04, 0x17
        /*00ea*/ 	.short	(.L_46 - .L_45)
.L_45:
        /*00ec*/ 	.word	0x00000000
        /*00f0*/ 	.short	0x0001
        /*00f2*/ 	.short	0x000c
        /*00f4*/ 	.byte	0x00, 0xf0, 0x31, 0x00


	//----- nvinfo : EIATTR_KPARAM_INFO
	.align		4
.L_46:
        /*00f8*/ 	.byte	0x04, 0x17
        /*00fa*/ 	.short	(.L_48 - .L_47)
.L_47:
        /*00fc*/ 	.word	0x00000000
        /*0100*/ 	.short	0x0000
        /*0102*/ 	.short	0x0000
        /*0104*/ 	.byte	0x00, 0xf0, 0x31, 0x00


	//----- nvinfo : EIATTR_AT_ENTRY_FRAGMENTS
	.align		4
.L_48:
        /*0108*/ 	.byte	0x04, 0x4f
        /*010a*/ 	.short	(.L_50 - .L_49)


	//   ....[0]....
.L_49:
        /*010c*/ 	.word	0x00000004


	//----- nvinfo : EIATTR_RESERVED_SMEM_USED
	.align		4
.L_50:
        /*0110*/ 	.byte	0x01, 0x41
	.zero		2


	//----- nvinfo : EIATTR_SPARSE_MMA_MASK
	.align		4
        /*0114*/ 	.byte	0x03, 0x50
        /*0116*/ 	.short	0x0000


	//----- nvinfo : EIATTR_TCGEN05_1CTA_USED
	.align		4
        /*0118*/ 	.byte	0x01, 0x51
	.zero		2


	//----- nvinfo : EIATTR_MAXREG_COUNT
	.align		4
        /*011c*/ 	.byte	0x03, 0x1b
        /*011e*/ 	.short	0x00ff


	//----- nvinfo : EIATTR_NUM_BARRIERS
	.align		4
        /*0120*/ 	.byte	0x02, 0x4c
        /*0122*/ 	.byte	0x05
	.zero		1


	//----- nvinfo : EIATTR_INT_WARP_WIDE_INSTR_OFFSETS
	.align		4
        /*0124*/ 	.byte	0x04, 0x31
        /*0126*/ 	.short	(.L_52 - .L_51)


	//   ....[0]....
.L_51:
        /*0128*/ 	.word	0x000045d0


	//   ....[1]....
        /*012c*/ 	.word	0x00004610


	//----- nvinfo : EIATTR_COOP_GROUP_MASK_REGIDS
	.align		4
.L_52:
        /*0130*/ 	.byte	0x04, 0x29
        /*0132*/ 	.short	(.L_54 - .L_53)


	//   ....[0]....
.L_53:
        /*0134*/ 	.word	0xffffffff


	//   ....[1]....
        /*0138*/ 	.word	0xffffffff


	//   ....[2]....
        /*013c*/ 	.word	0xffffffff


	//   ....[3]....
        /*0140*/ 	.word	0xffffffff


	//   ....[4]....
        /*0144*/ 	.word	0xffffffff


	//   ....[5]....
        /*0148*/ 	.word	0xffffffff


	//   ....[6]....
        /*014c*/ 	.word	0xffffffff


	//   ....[7]....
        /*0150*/ 	.word	0xffffffff


	//   ....[8]....
        /*0154*/ 	.word	0xffffffff


	//----- nvinfo : EIATTR_COOP_GROUP_INSTR_OFFSETS
	.align		4
.L_54:
        /*0158*/ 	.byte	0x04, 0x28
        /*015a*/ 	.short	(.L_56 - .L_55)


	//   ....[0]....
.L_55:
        /*015c*/ 	.word	0x000000b0


	//   ....[1]....
        /*0160*/ 	.word	0x00000960


	//   ....[2]....
        /*0164*/ 	.word	0x00000ba0


	//   ....[3]....
        /*0168*/ 	.word	0x00000c00


	//   ....[4]....
        /*016c*/ 	.word	0x00002460


	//   ....[5]....
        /*0170*/ 	.word	0x00002720


	//   ....[6]....
        /*0174*/ 	.word	0x00004210


	//   ....[7]....
        /*0178*/ 	.word	0x00004470


	//   ....[8]....
        /*017c*/ 	.word	0x000046c0


	//----- nvinfo : EIATTR_VRC_CTA_INIT_COUNT
	.align		4
.L_56:
        /*0180*/ 	.byte	0x02, 0x4a
        /*0182*/ 	.byte	0x80
	.zero		1


	//----- nvinfo : EIATTR_MBARRIER_INSTR_OFFSETS
	.align		4
        /*0184*/ 	.byte	0x04, 0x39
        /*0186*/ 	.short	(.L_58 - .L_57)


	//   ....[0]....
.L_57:
        /*0188*/ 	.word	0x00000330
        /*018c*/ 	.word	0x000000ff
        /*0190*/ 	.word	0x00000000
        /*0194*/ 	.short	0x0100
        /*0196*/ 	.byte	0x05
	.zero		1


	//   ....[1]....
        /*0198*/ 	.word	0x00000340
        /*019c*/ 	.word	0x000000ff
        /*01a0*/ 	.word	0x00000008
        /*01a4*/ 	.short	0x0100
        /*01a6*/ 	.byte	0x05
	.zero		1


	//   ....[2]....
        /*01a8*/ 	.word	0x00000350
        /*01ac*/ 	.word	0x000000ff
        /*01b0*/ 	.word	0x00000010
        /*01b4*/ 	.short	0x0100
        /*01b6*/ 	.byte	0x05
	.zero		1


	//   ....[3]....
        /*01b8*/ 	.word	0x00000360
        /*01bc*/ 	.word	0x000000ff
        /*01c0*/ 	.word	0x00000018
        /*01c4*/ 	.short	0x0100
        /*01c6*/ 	.byte	0x05
	.zero		1


	//   ....[4]....
        /*01c8*/ 	.word	0x00000370
        /*01cc*/ 	.word	0x000000ff
        /*01d0*/ 	.word	0x00000020
        /*01d4*/ 	.short	0x0100
        /*01d6*/ 	.byte	0x05
	.zero		1


	//   ....[5]....
        /*01d8*/ 	.word	0x00000380
        /*01dc*/ 	.word	0x000000ff
        /*01e0*/ 	.word	0x00000028
        /*01e4*/ 	.short	0x0100
        /*01e6*/ 	.byte	0x05
	.zero		1


	//   ....[6]....
        /*01e8*/ 	.word	0x00000390
        /*01ec*/ 	.word	0x000000ff
        /*01f0*/ 	.word	0x00000030
        /*01f4*/ 	.short	0x0100
        /*01f6*/ 	.byte	0x05
	.zero		1


	//   ....[7]....
        /*01f8*/ 	.word	0x000003a0
        /*01fc*/ 	.word	0x000000ff
        /*0200*/ 	.word	0x00000038
        /*0204*/ 	.short	0x0100
        /*0206*/ 	.byte	0x05
	.zero		1


	//   ....[8]....
        /*0208*/ 	.word	0x000004b0
        /*020c*/ 	.word	0x000000ff
        /*0210*/ 	.word	0x00000040
        /*0214*/ 	.short	0x0100
        /*0216*/ 	.byte	0x06
	.zero		1


	//   ....[9]....
        /*0218*/ 	.word	0x000004c0
        /*021c*/ 	.word	0x000000ff
        /*0220*/ 	.word	0x00000048
        /*0224*/ 	.short	0x0100
        /*0226*/ 	.byte	0x06
	.zero		1


	//   ....[10]....
        /*0228*/ 	.word	0x000005d0
        /*022c*/ 	.word	0x000000ff
        /*0230*/ 	.word	0x00000050
        /*0234*/ 	.short	0x0100
        /*0236*/ 	.byte	0x06
	.zero		1


	//   ....[11]....
        /*0238*/ 	.word	0x000005e0
        /*023c*/ 	.word	0x000000ff
        /*0240*/ 	.word	0x00000058
        /*0244*/ 	.short	0x0100
        /*0246*/ 	.byte	0x06
	.zero		1


	//   ....[12]....
        /*0248*/ 	.word	0x000005f0
        /*024c*/ 	.word	0x000000ff
        /*0250*/ 	.word	0x00000060
        /*0254*/ 	.short	0x0100
        /*0256*/ 	.byte	0x06
	.zero		1


	//   ....[13]....
        /*0258*/ 	.word	0x00000600
        /*025c*/ 	.word	0x000000ff
        /*0260*/ 	.word	0x00000068
        /*0264*/ 	.short	0x0100
        /*0266*/ 	.byte	0x06
	.zero		1


	//   ....[14]....
        /*0268*/ 	.word	0x00000c60
        /*026c*/ 	.word	0x0000000e
        /*0270*/ 	.word	0x00000060
        /*0274*/ 	.short	0x010a
        /*0276*/ 	.byte	0xff
	.zero		1


	//   ....[15]....
        /*0278*/ 	.word	0x00000d40
        /*027c*/ 	.word	0x0000000e
        /*0280*/ 	.word	0x00000050
        /*0284*/ 	.short	0x0101
        /*0286*/ 	.byte	0xff
	.zero		1


	//   ....[16]....
        /*0288*/ 	.word	0x00000f50
        /*028c*/ 	.word	0x00000002
        /*0290*/ 	.word	0x00000060
        /*0294*/ 	.short	0x010a
        /*0296*/ 	.byte	0xff
	.zero		1


	//   ....[17]....
        /*0298*/ 	.word	0x00001070
        /*029c*/ 	.word	0x00000002
        /*02a0*/ 	.word	0x00000050
        /*02a4*/ 	.short	0x0101
        /*02a6*/ 	.byte	0xff
	.zero		1


	//   ....[18]....
        /*02a8*/ 	.word	0x00001080
        /*02ac*/ 	.word	0x00000008
        /*02b0*/ 	.word	0x00000060
        /*02b4*/ 	.short	0x010a
        /*02b6*/ 	.byte	0xff
	.zero		1


	//   ....[19]....
        /*02b8*/ 	.word	0x000010f0
        /*02bc*/ 	.word	0x000000ff
        /*02c0*/ 	.word	0x00000050
        /*02c4*/ 	.short	0x010a
        /*02c6*/ 	.byte	0x17
	.zero		1


	//   ....[20]....
        /*02c8*/ 	.word	0x00001170
        /*02cc*/ 	.word	0x000000ff
        /*02d0*/ 	.word	0x00000060
        /*02d4*/ 	.short	0x0101
        /*02d6*/ 	.byte	0x17
	.zero		1


	//   ....[21]....
        /*02d8*/ 	.word	0x00001330
        /*02dc*/ 	.word	0x000000ff
        /*02e0*/ 	.word	0x00000020
        /*02e4*/ 	.short	0x010a
        /*02e6*/ 	.byte	0x05
	.zero		1


	//   ....[22]....
        /*02e8*/ 	.word	0x000014b0
        /*02ec*/ 	.word	0x000000ff
        /*02f0*/ 	.word	0x00000020
        /*02f4*/ 	.short	0x010a
        /*02f6*/ 	.byte	0x05
	.zero		1


	//   ....[23]....
        /*02f8*/ 	.word	0x00001600
        /*02fc*/ 	.word	0x000000ff
        /*0300*/ 	.word	0x00000020
        /*0304*/ 	.short	0x010a
        /*0306*/ 	.byte	0x16
	.zero		1


	//   ....[24]....
        /*0308*/ 	.word	0x00001640
        /*030c*/ 	.word	0x00000003
        /*0310*/ 	.word	0x00000050
        /*0314*/ 	.short	0x010a
        /*0316*/ 	.byte	0xff
	.zero		1


	//   ....[25]....
        /*0318*/ 	.word	0x000016e0
        /*031c*/ 	.word	0x00000003
        /*0320*/ 	.word	0x00000060
        /*0324*/ 	.short	0x0101
        /*0326*/ 	.byte	0xff
	.zero		1


	//   ....[26]....
        /*0328*/ 	.word	0x00001850
        /*032c*/ 	.word	0x000000ff
        /*0330*/ 	.word	0x00000020
        /*0334*/ 	.short	0x010a
        /*0336*/ 	.byte	0x05
	.zero		1


	//   ....[27]....
        /*0338*/ 	.word	0x00001910
        /*033c*/ 	.word	0x000000ff
        /*0340*/ 	.word	0x00000050
        /*0344*/ 	.short	0x010a
        /*0346*/ 	.byte	0x0c
	.zero		1


	//   ....[28]....
        /*0348*/ 	.word	0x00001990
        /*034c*/ 	.word	0x000000ff
        /*0350*/ 	.word	0x00000060
        /*0354*/ 	.short	0x0101
        /*0356*/ 	.byte	0x0c
	.zero		1


	//   ....[29]....
        /*0358*/ 	.word	0x00001dd0
        /*035c*/ 	.word	0x000000ff
        /*0360*/ 	.word	0x00000000
        /*0364*/ 	.short	0x010a
        /*0366*/ 	.byte	0x11
	.zero		1


	//   ....[30]....
        /*0368*/ 	.word	0x00001df0
        /*036c*/ 	.word	0x000000ff
        /*0370*/ 	.word	0x00000048
        /*0374*/ 	.short	0x010a
        /*0376*/ 	.byte	0x0c
	.zero		1


	//   ....[31]....
        /*0378*/ 	.word	0x00001e10
        /*037c*/ 	.word	0x000000ff
        /*0380*/ 	.word	0x00000048
        /*0384*/ 	.short	0x010a
        /*0386*/ 	.byte	0x0c
	.zero		1


	//   ....[32]....
        /*0388*/ 	.word	0x00002080
        /*038c*/ 	.word	0x000000ff
        /*0390*/ 	.word	0x00000000
        /*0394*/ 	.short	0x010a
        /*0396*/ 	.byte	0x0d
	.zero		1


	//   ....[33]....
        /*0398*/ 	.word	0x00002210
        /*039c*/ 	.word	0x000000ff
        /*03a0*/ 	.word	0x00000000
        /*03a4*/ 	.short	0x010a
        /*03a6*/ 	.byte	0x10
	.zero		1


	//   ....[34]....
        /*03a8*/ 	.word	0x000022a0
        /*03ac*/ 	.word	0x000000ff
        /*03b0*/ 	.word	0x00000048
        /*03b4*/ 	.short	0x010a
        /*03b6*/ 	.byte	0x0c
	.zero		1


	//   ....[35]....
        /*03b8*/ 	.word	0x000022b0
        /*03bc*/ 	.word	0x00000002
        /*03c0*/ 	.word	0x00000050
        /*03c4*/ 	.short	0x010a
        /*03c6*/ 	.byte	0xff
	.zero		1


	//   ....[36]....
        /*03c8*/ 	.word	0x00002350
        /*03cc*/ 	.word	0x00000002
        /*03d0*/ 	.word	0x00000060
        /*03d4*/ 	.short	0x0101
        /*03d6*/ 	.byte	0xff
	.zero		1


	//   ....[37]....
        /*03d8*/ 	.word	0x00002400
        /*03dc*/ 	.word	0x000000ff
        /*03e0*/ 	.word	0x00000048
        /*03e4*/ 	.short	0x010a
        /*03e6*/ 	.byte	0x0c
	.zero		1


	//   ....[38]....
        /*03e8*/ 	.word	0x00002790
        /*03ec*/ 	.word	0x00000057
        /*03f0*/ 	.word	0x00000050
        /*03f4*/ 	.short	0x010a
        /*03f6*/ 	.byte	0xff
	.zero		1


	//   ....[39]....
        /*03f8*/ 	.word	0x000027f0
        /*03fc*/ 	.word	0x00000057
        /*0400*/ 	.word	0x00000060
        /*0404*/ 	.short	0x0101
        /*0406*/ 	.byte	0xff
	.zero		1


	//   ....[40]....
        /*0408*/ 	.word	0x00002b90
        /*040c*/ 	.word	0x00000057
        /*0410*/ 	.word	0x00000040
        /*0414*/ 	.short	0x010a
        /*0416*/ 	.byte	0xff
	.zero		1


	//   ....[41]....
        /*0418*/ 	.word	0x00002ff0
        /*041c*/ 	.word	0x00000057
        /*0420*/ 	.word	0x00000048
        /*0424*/ 	.short	0x0101
        /*0426*/ 	.byte	0xff
	.zero		1


	//   ....[42]....
        /*0428*/ 	.word	0x000041d0
        /*042c*/ 	.word	0x00000003
        /*0430*/ 	.word	0x00000050
        /*0434*/ 	.short	0x010a
        /*0436*/ 	.byte	0xff
	.zero		1


	//   ....[43]....
        /*0438*/ 	.word	0x00004280
        /*043c*/ 	.word	0x00000003
        /*0440*/ 	.word	0x00000060
        /*0444*/ 	.short	0x0101
        /*0446*/ 	.byte	0xff
	.zero		1


	//   ....[44]....
        /*0448*/ 	.word	0x00004710
        /*044c*/ 	.word	0x0000000e
        /*0450*/ 	.word	0x00000060
        /*0454*/ 	.short	0x010a
        /*0456*/ 	.byte	0xff
	.zero		1


	//   ....[45]....
        /*0458*/ 	.word	0x00004770
        /*045c*/ 	.word	0x00000002
        /*0460*/ 	.word	0x00000060
        /*0464*/ 	.short	0x010a
        /*0466*/ 	.byte	0xff
	.zero		1


	//   ....[46]....
        /*0468*/ 	.word	0x000047d0
        /*046c*/ 	.word	0x00000008
        /*0470*/ 	.word	0x00000060
        /*0474*/ 	.short	0x010a
        /*0476*/ 	.byte	0xff
	.zero		1


	//   ....[47]....
        /*0478*/ 	.word	0x00004830
        /*047c*/ 	.word	0x00000000
        /*0480*/ 	.word	0x00000050
        /*0484*/ 	.short	0x010a
        /*0486*/ 	.byte	0xff
	.zero		1


	//   ....[48]....
        /*0488*/ 	.word	0x000048b0
        /*048c*/ 	.word	0x00000000
        /*0490*/ 	.word	0x00000020
        /*0494*/ 	.short	0x010a
        /*0496*/ 	.byte	0xff
	.zero		1


	//   ....[49]....
        /*0498*/ 	.word	0x00004910
        /*049c*/ 	.word	0x00000003
        /*04a0*/ 	.word	0x00000050
        /*04a4*/ 	.short	0x010a
        /*04a6*/ 	.byte	0xff
	.zero		1


	//   ....[50]....
        /*04a8*/ 	.word	0x00004990
        /*04ac*/ 	.word	0x00000000
        /*04b0*/ 	.word	0x00000020
        /*04b4*/ 	.short	0x010a
        /*04b6*/ 	.byte	0xff
	.zero		1


	//   ....[51]....
        /*04b8*/ 	.word	0x000049f0
        /*04bc*/ 	.word	0x00000002
        /*04c0*/ 	.word	0x00000050
        /*04c4*/ 	.short	0x010a
        /*04c6*/ 	.byte	0xff
	.zero		1


	//   ....[52]....
        /*04c8*/ 	.word	0x00004a70
        /*04cc*/ 	.word	0x00000000
        /*04d0*/ 	.word	0x00000048
        /*04d4*/ 	.short	0x010a
        /*04d6*/ 	.byte	0xff
	.zero		1


	//   ....[53]....
        /*04d8*/ 	.word	0x00004af0
        /*04dc*/ 	.word	0x00000000
        /*04e0*/ 	.word	0x00000000
        /*04e4*/ 	.short	0x010a
        /*04e6*/ 	.byte	0xff
	.zero		1


	//   ....[54]....
        /*04e8*/ 	.word	0x00004b60
        /*04ec*/ 	.word	0x00000002
        /*04f0*/ 	.word	0x00000050
        /*04f4*/ 	.short	0x010a
        /*04f6*/ 	.byte	0xff
	.zero		1


	//   ....[55]....
        /*04f8*/ 	.word	0x00004be0
        /*04fc*/ 	.word	0x00000000
        /*0500*/ 	.word	0x00000048
        /*0504*/ 	.short	0x010a
        /*0506*/ 	.byte	0xff
	.zero		1


	//   ....[56]....
        /*0508*/ 	.word	0x00004c30
        /*050c*/ 	.word	0x00000057
        /*0510*/ 	.word	0x00000050
        /*0514*/ 	.short	0x010a
        /*0516*/ 	.byte	0xff
	.zero		1


	//   ....[57]....
        /*0518*/ 	.word	0x00004c90
        /*051c*/ 	.word	0x00000057
        /*0520*/ 	.word	0x00000040
        /*0524*/ 	.short	0x010a
        /*0526*/ 	.byte	0xff
	.zero		1


	//   ....[58]....
        /*0528*/ 	.word	0x00004cf0
        /*052c*/ 	.word	0x00000003
        /*0530*/ 	.word	0x00000050
        /*0534*/ 	.short	0x010a
        /*0536*/ 	.byte	0xff
	.zero		1


	//----- nvinfo : EIATTR_NUM_MBARRIERS
	.align		4
.L_58:
        /*0538*/ 	.byte	0x03, 0x38
        /*053a*/ 	.short	0x000e


	//----- nvinfo : EIATTR_EXIT_INSTR_OFFSETS
	.align		4
        /*053c*/ 	.byte	0x04, 0x1c
        /*053e*/ 	.short	(.L_60 - .L_59)


	//   ....[0]....
.L_59:
        /*0540*/ 	.word	0x00002430


	//   ....[1]....
        /*0544*/ 	.word	0x000046f0


	//----- nvinfo : EIATTR_MAX_THREADS
	.align		4
.L_60:
        /*0548*/ 	.byte	0x04, 0x05
        /*054a*/ 	.short	(.L_62 - .L_61)
.L_61:
        /*054c*/ 	.word	0x000000e0
        /*0550*/ 	.word	0x00000001
        /*0554*/ 	.word	0x00000001


	//----- nvinfo : EIATTR_CRS_STACK_SIZE
	.align		4
.L_62:
        /*0558*/ 	.byte	0x04, 0x1e
        /*055a*/ 	.short	(.L_64 - .L_63)
.L_63:
        /*055c*/ 	.word	0x00000000


	//----- nvinfo : EIATTR_CBANK_PARAM_SIZE
	.align		4
.L_64:
        /*0560*/ 	.byte	0x03, 0x19
        /*0562*/ 	.short	0x0404


	//----- nvinfo : EIATTR_PARAM_CBANK
	.align		4
        /*0564*/ 	.byte	0x04, 0x0a
        /*0566*/ 	.short	(.L_66 - .L_65)
	.align		4
.L_65:
        /*0568*/ 	.word	index@(.nv.constant0.kernel_cutlass_kernel_cudnngrouped_gemmgrouped_gemm_swiglugrouped_gemm_swiglu_quantBlockScaledContiguousGroupedGemmKernel_object_at__TiledMMA_ThrLayoutVMNK11110000_PermutationMNK____MMAAt_0)
        /*056c*/ 	.short	0x0380
        /*056e*/ 	.short	0x0404


	//----- nvinfo : EIATTR_SW_WAR
	.align		4
.L_66:
        /*0570*/ 	.byte	0x04, 0x36
        /*0572*/ 	.short	(.L_68 - .L_67)
.L_67:
        /*0574*/ 	.word	0x00000008
.L_68:


//--------------------- .nv.compat                --------------------------
	.section	.nv.compat,"",@"SHT_CUDA_COMPAT_INFO"
	.align	4
        /*0000*/ 	.byte	0x02, 0x02, 0x02, 0x00, 0x02, 0x05, 0x05, 0x00, 0x02, 0x03, 0x01, 0x00, 0x02, 0x06, 0x01, 0x00


//--------------------- .nv.callgraph             --------------------------
	.section	.nv.callgraph,"",@"SHT_CUDA_CALLGRAPH"
	.align	4
	.sectionentsize	8
	.align		4
        /*0000*/ 	.word	0x00000000
	.align		4
        /*0004*/ 	.word	0xffffffff
	.align		4
        /*0008*/ 	.word	0x00000000
	.align		4
        /*000c*/ 	.word	0xfffffffe
	.align		4
        /*0010*/ 	.word	0x00000000
	.align		4
        /*0014*/ 	.word	0xfffffffd
	.align		4
        /*0018*/ 	.word	0x00000000
	.align		4
        /*001c*/ 	.word	0xfffffffc


//--------------------- .text.kernel_cutlass_kernel_cudnngrouped_gemmgrouped_gemm_swiglugrouped_gemm_swiglu_quantBlockScaledContiguousGroupedGemmKernel_object_at__TiledMMA_ThrLayoutVMNK11110000_PermutationMNK____MMAAt_0 --------------------------
	.section	.text.kernel_cutlass_kernel_cudnngrouped_gemmgrouped_gemm_swiglugrouped_gemm_swiglu_quantBlockScaledContiguousGroupedGemmKernel_object_at__TiledMMA_ThrLayoutVMNK11110000_PermutationMNK____MMAAt_0,"ax",@progbits
	.align	128
        .global         kernel_cutlass_kernel_cudnngrouped_gemmgrouped_gemm_swiglugrouped_gemm_swiglu_quantBlockScaledContiguousGroupedGemmKernel_object_at__TiledMMA_ThrLayoutVMNK11110000_PermutationMNK____MMAAt_0
        .type           kernel_cutlass_kernel_cudnngrouped_gemmgrouped_gemm_swiglugrouped_gemm_swiglu_quantBlockScaledContiguousGroupedGemmKernel_object_at__TiledMMA_ThrLayoutVMNK11110000_PermutationMNK____MMAAt_0,@function
        .size           kernel_cutlass_kernel_cudnngrouped_gemmgrouped_gemm_swiglugrouped_gemm_swiglu_quantBlockScaledContiguousGroupedGemmKernel_object_at__TiledMMA_ThrLayoutVMNK11110000_PermutationMNK____MMAAt_0,(.L_x_85 - kernel_cutlass_kernel_cudnngrouped_gemmgrouped_gemm_swiglugrouped_gemm_swiglu_quantBlockScaledContiguousGroupedGemmKernel_object_at__TiledMMA_ThrLayoutVMNK11110000_PermutationMNK____MMAAt_0)
        .other          kernel_cutlass_kernel_cudnngrouped_gemmgrouped_gemm_swiglugrouped_gemm_swiglu_quantBlockScaledContiguousGroupedGemmKernel_object_at__TiledMMA_ThrLayoutVMNK11110000_PermutationMNK____MMAAt_0,@"STO_CUDA_ENTRY STV_DEFAULT"
kernel_cutlass_kernel_cudnngrouped_gemmgrouped_gemm_swiglugrouped_gemm_swiglu_quantBlockScaledContiguousGroupedGemmKernel_object_at__TiledMMA_ThrLayoutVMNK11110000_PermutationMNK____MMAAt_0:
.text.kernel_cutlass_kernel_cudnngrouped_gemmgrouped_gemm_swiglugrouped_gemm_swiglu_quantBlockScaledContiguousGroupedGemmKernel_object_at__TiledMMA_ThrLayoutVMNK11110000_PermutationMNK____MMAAt_0:
[----:B------:R-:W1:Y:S01]  /*0000*/  LDC R1, c[0x0][0x37c] ;  /* 0x0000df00ff017b82 */ /* 0x000e620000000800 */
[----:B------:R-:W2:Y:S01]  /*0010*/  S2R R3, SR_TID.Y ;  /* 0x0000000000037919 */ /* 0x000ea20000002200 */
[----:B------:R-:W3:Y:S01]  /*0020*/  LDCU UR5, c[0x0][0x360] ;  /* 0x00006c00ff0577ac */ /* 0x000ee20008000800 */
[----:B------:R-:W2:Y:S01]  /*0030*/  S2R R0, SR_TID.Z ;  /* 0x0000000000007919 */ /* 0x000ea20000002300 */
[----:B------:R-:W2:Y:S01]  /*0040*/  LDCU UR4, c[0x0][0x364] ;  /* 0x00006c80ff0477ac */ /* 0x000ea20008000800 */
[----:B------:R-:W3:Y:S01]  /*0050*/  S2R R104, SR_TID.X ;  /* 0x0000000000687919 */ /* 0x000ee20000002100 */
[----:B--2---:R-:W-:Y:S01]  /*0060*/  IMAD R3, R0, UR4, R3 ;  /* 0x0000000400037c24 */ /* 0x004fe2000f8e0203 */
[----:B------:R-:W2:Y:S03]  /*0070*/  LDCU.U8 UR4, c[0x0][0x381] ;  /* 0x00007020ff0477ac */ /* 0x000ea60008000000 */
[----:B---3--:R-:W-:Y:S01]  /*0080*/  IMAD R120, R3, UR5, R104 ;  /* 0x0000000503787c24 */ /* 0x008fe2000f8e0268 */
[----:B------:R-:W3:Y:S04]  /*0090*/  LDCU.U8 UR5, c[0x0][0x382] ;  /* 0x00007040ff0577ac */ /* 0x000ee80008000000 */
[----:B------:R-:W-:-:S06]  /*00a0*/  SHF.R.U32.HI R120, RZ, 0x5, R120 ;  /* 0x00000005ff787819 */ /* 0x000fcc0000011678 */
[----:B------:R-:W4:Y:S01]  /*00b0*/  SHFL.IDX PT, R120, R120, RZ, 0x1f ;  /* 0x00001fff78787589 */ /* 0x000f2200000e0000 */
[----:B--2---:R-:W-:Y:S02]  /*00c0*/  ULOP3.LUT UR4, UR4, 0x1, URZ, 0xc0, !UPT ;  /* 0x0000000104047892 */ /* 0x004fe4000f8ec0ff */
[----:B---3--:R-:W-:Y:S02]  /*00d0*/  ULOP3.LUT UR5, UR5, 0x1, URZ, 0xc0, !UPT ;  /* 0x0000000105057892 */ /* 0x008fe4000f8ec0ff */
[----:B------:R-:W-:Y:S02]  /*00e0*/  UISETP.NE.U32.AND UP5, UPT, UR4, 0x1, UPT ;  /* 0x000000010400788c */ /* 0x000fe4000bfa5070 */
[----:B------:R-:W-:Y:S01]  /*00f0*/  UISETP.NE.U32.AND UP6, UPT, UR5, 0x1, UPT ;  /* 0x000000010500788c */ /* 0x000fe2000bfc5070 */
[----:B----4-:R-:W-:-:S13]  /*0100*/  ISETP.NE.AND P0, PT, R120, 0x5, PT ;  /* 0x000000057800780c */ /* 0x010fda0003f05270 */
[----:B-1----:R-:W-:Y:S05]  /*0110*/  @P0 BRA `(.L_x_0) ;  /* 0x0000000000540947 */ /* 0x002fea0003800000 */
[----:B------:R-:W1:Y:S02]  /*0120*/  LDCU.64 UR4, c[0x0][0x348] ;  /* 0x00006900ff0477ac */ /* 0x000e640008000a00 */
[----:B-1----:R-:W-:Y:S02]  /*0130*/  UIADD3 UR14, UP0, UPT, UR4, 0x40, URZ ;  /* 0x00000040040e7890 */ /* 0x002fe4000ff1e0ff */
[----:B------:R-:W-:Y:S02]  /*0140*/  UIADD3 UR12, UP4, UPT, UR4, 0xc0, URZ ;  /* 0x000000c0040c7890 */ /* 0x000fe4000ff9e0ff */
[----:B------:R-:W-:Y:S02]  /*0150*/  UIADD3 UR10, UP3, UPT, UR4, 0x140, URZ ;  /* 0x00000140040a7890 */ /* 0x000fe4000ff7e0ff */
[----:B------:R-:W-:Y:S02]  /*0160*/  UIADD3 UR8, UP2, UPT, UR4, 0x1c0, URZ ;  /* 0x000001c004087890 */ /* 0x000fe4000ff5e0ff */
[----:B------:R-:W-:-:S02]  /*0170*/  UIADD3 UR6, UP1, UPT, UR4, 0x240, URZ ;  /* 0x0000024004067890 */ /* 0x000fc4000ff3e0ff */
[----:B------:R-:W-:Y:S02]  /*0180*/  UIADD3.X UR15, UPT, UPT, URZ, UR5, URZ, UP0, !UPT ;  /* 0x00000005ff0f7290 */ /* 0x000fe400087fe4ff */
[----:B------:R-:W-:Y:S02]  /*0190*/  UIADD3 UR4, UP0, UPT, UR4, 0x2c0, URZ ;  /* 0x000002c004047890 */ /* 0x000fe4000ff1e0ff */
[----:B------:R-:W-:Y:S02]  /*01a0*/  UIADD3.X UR13, UPT, UPT, URZ, UR5, URZ, UP4, !UPT ;  /* 0x00000005ff0d7290 */ /* 0x000fe4000a7fe4ff */
[----:B------:R-:W-:Y:S02]  /*01b0*/  UIADD3.X UR11, UPT, UPT, URZ, UR5, URZ, UP3, !UPT ;  /* 0x00000005ff0b7290 */ /* 0x000fe40009ffe4ff */
[----:B------:R-:W-:Y:S01]  /*01c0*/  UIADD3.X UR9, UPT, UPT, URZ, UR5, URZ, UP2, !UPT ;  /* 0x00000005ff097290 */ /* 0x000fe200097fe4ff */
[----:B------:R1:W-:Y:S01]  /*01d0*/  UTMACCTL.PF [UR14] ;  /* 0x000000000e0079b9 */ /* 0x0003e20008040000 */
[----:B------:R-:W-:-:S03]  /*01e0*/  UIADD3.X UR7, UPT, UPT, URZ, UR5, URZ, UP1, !UPT ;  /* 0x00000005ff077290 */ /* 0x000fc60008ffe4ff */
[----:B------:R1:W-:Y:S01]  /*01f0*/  UTMACCTL.PF [UR12] ;  /* 0x000000000c0079b9 */ /* 0x0003e20008040000 */
[----:B------:R-:W-:Y:S01]  /*0200*/  UIADD3.X UR5, UPT, UPT, URZ, UR5, URZ, UP0, !UPT ;  /* 0x00000005ff057290 */ /* 0x000fe200087fe4ff */
[----:B------:R1:W-:Y:S02]  /*0210*/  UTMACCTL.PF [UR10] ;  /* 0x000000000a0079b9 */ /* 0x0003e40008040000 */
[----:B------:R1:W-:Y:S02]  /*0220*/  UTMACCTL.PF [UR8] ;  /* 0x00000000080079b9 */ /* 0x0003e40008040000 */
[----:B------:R1:W-:Y:S04]  /*0230*/  UTMACCTL.PF [UR6] ;  /* 0x00000000060079b9 */ /* 0x0003e80008040000 */
[----:B------:R1:W-:Y:S01]  /*0240*/  UTMACCTL.PF [UR4] ;  /* 0x00000000040079b9 */ /* 0x0003e20008040000 */
[----:B------:R-:W-:Y:S01]  /*0250*/  UPLOP3.LUT UP4, UPT, UPT, UPT, UPT, 0x40, 0x4 ;  /* 0x000000000004789c */ /* 0x000fe20003f8e870 */
[----:B-1----:R-:W-:Y:S10]  /*0260*/  BRA `(.L_x_1) ;  /* 0x0000000000547947 */ /* 0x002ff40003800000 */
.L_x_0:
[----:B------:R-:W-:Y:S01]  /*0270*/  ISETP.NE.AND P0, PT, R120, RZ, PT ;  /* 0x000000ff7800720c */ /* 0x000fe20003f05270 */
[----:B------:R-:W-:-:S12]  /*0280*/  UPLOP3.LUT UP4, UPT, UPT, UPT, UPT, 0x40, 0x4 ;  /* 0x000000000004789c */ /* 0x000fd80003f8e870 */
[----:B------:R-:W-:Y:S05]  /*0290*/  @P0 BRA `(.L_x_1) ;  /* 0x0000000000480947 */ /* 0x000fea0003800000 */
[----:B------:R-:W1:Y:S01]  /*02a0*/  S2UR UR5, SR_CgaCtaId ;  /* 0x00000000000579c3 */ /* 0x000e620000008800 */
[----:B------:R-:W-:Y:S01]  /*02b0*/  UMOV UR6, 0x400 ;  /* 0x0000040000067882 */ /* 0x000fe20000000000 */
[----:B------:R-:W-:Y:S01]  /*02c0*/  UMOV UR4, 0x1 ;  /* 0x0000000100047882 */ /* 0x000fe20000000000 */
[----:B------:R-:W-:Y:S02]  /*02d0*/  UPLOP3.LUT UP4, UPT, UPT, UPT, UPT, 0x80, 0x8 ;  /* 0x000000000008789c */ /* 0x000fe40003f8f070 */
[----:B-1----:R-:W-:Y:S02]  /*02e0*/  ULEA UR5, UR5, UR6, 0x18 ;  /* 0x0000000605057291 */ /* 0x002fe4000f8ec0ff */
[----:B------:R-:W-:-:S04]  /*02f0*/  UIADD3 UR6, UPT, UPT, -UR4, 0x100000, URZ ;  /* 0x0010000004067890 */ /* 0x000fc8000fffe1ff */
[----:B------:R-:W-:Y:S02]  /*0300*/  USHF.L.U32 UR7, UR6, 0xb, URZ ;  /* 0x0000000b06077899 */ /* 0x000fe400080006ff */
[----:B------:R-:W-:Y:S01]  /*0310*/  USHF.L.U32 UR6, UR6, 0x1, URZ ;  /* 0x0000000106067899 */ /* 0x000fe200080006ff */
[----:B------:R-:W1:Y:S11]  /*0320*/  FENCE.VIEW.ASYNC.S ;  /* 0x00000000000073c6 */ /* 0x000e760000000000 */
[----:B-1----:R1:W2:Y:S01]  /*0330*/  SYNCS.EXCH.64 URZ, [UR5], UR6 ;  /* 0x0000000605ff75b2 */ /* 0x0022a20008000100 */
[----:B------:R1:W3:Y:S01]  /*0340*/  SYNCS.EXCH.64 URZ, [UR5+0x8], UR6 ;  /* 0x0000080605ff75b2 */ /* 0x0002e20008000100 */
[----:B------:R1:W4:Y:S01]  /*0350*/  SYNCS.EXCH.64 URZ, [UR5+0x10], UR6 ;  /* 0x0000100605ff75b2 */ /* 0x0003220008000100 */
[----:B------:R1:W1:Y:S01]  /*0360*/  SYNCS.EXCH.64 URZ, [UR5+0x18], UR6 ;  /* 0x0000180605ff75b2 */ /* 0x0002620008000100 */
[----:B------:R1:W1:Y:S01]  /*0370*/  SYNCS.EXCH.64 URZ, [UR5+0x20], UR6 ;  /* 0x0000200605ff75b2 */ /* 0x0002620008000100 */
[----:B------:R1:W1:Y:S01]  /*0380*/  SYNCS.EXCH.64 URZ, [UR5+0x28], UR6 ;  /* 0x0000280605ff75b2 */ /* 0x0002620008000100 */
[----:B------:R1:W1:Y:S01]  /*0390*/  SYNCS.EXCH.64 URZ, [UR5+0x30], UR6 ;  /* 0x0000300605ff75b2 */ /* 0x0002620008000100 */
[----:B------:R1:W1:Y:S01]  /*03a0*/  SYNCS.EXCH.64 URZ, [UR5+0x38], UR6 ;  /* 0x0000380605ff75b2 */ /* 0x0002620008000100 */
[----:B------:R-:W-:Y:S01]  /*03b0*/  NOP ;  /* 0x0000000000007918 */ /* 0x000fe20000000000 */
.L_x_1:
[----:B------:R-:W-:Y:S01]  /*03c0*/  NOP ;  /* 0x0000000000007918 */ /* 0x000fe20000000000 */
[----:B-1234-:R-:W-:Y:S06]  /*03d0*/  BAR.SYNC.DEFER_BLOCKING 0x0 ;  /* 0x0000000000007b1d */ /* 0x01efec0000010000 */
[----:B------:R-:W-:Y:S05]  /*03e0*/  BRA.U !UP4, `(.L_x_2) ;  /* 0x000000010c3c7547 */ /* 0x000fea000b800000 */
[----:B------:R-:W1:Y:S01]  /*03f0*/  S2UR UR6, SR_CgaCtaId ;  /* 0x00000000000679c3 */ /* 0x000e620000008800 */
[----:B------:R-:W-:Y:S01]  /*0400*/  UMOV UR7, 0x400 ;  /* 0x0000040000077882 */ /* 0x000fe20000000000 */
[----:B------:R-:W-:Y:S01]  /*0410*/  UMOV UR5, 0x1 ;  /* 0x0000000100057882 */ /* 0x000fe20000000000 */
[----:B------:R-:W-:Y:S01]  /*0420*/  UMOV UR4, 0x4 ;  /* 0x0000000400047882 */ /* 0x000fe20000000000 */
[----:B------:R-:W-:-:S04]  /*0430*/  UIADD3 UR8, UPT, UPT, -UR5, 0x100000, URZ ;  /* 0x0010000005087890 */ /* 0x000fc8000fffe1ff */
[----:B------:R-:W-:Y:S02]  /*0440*/  USHF.L.U32 UR9, UR8, 0xb, URZ ;  /* 0x0000000b08097899 */ /* 0x000fe400080006ff */
[----:B------:R-:W-:Y:S02]  /*0450*/  USHF.L.U32 UR8, UR8, 0x1, URZ ;  /* 0x0000000108087899 */ /* 0x000fe400080006ff */
[----:B------:R-:W-:-:S04]  /*0460*/  UIADD3 UR4, UPT, UPT, -UR4, 0x100000, URZ ;  /* 0x0010000004047890 */ /* 0x000fc8000fffe1ff */
[----:B------:R-:W-:Y:S02]  /*0470*/  USHF.L.U32 UR5, UR4, 0xb, URZ ;  /* 0x0000000b04057899 */ /* 0x000fe400080006ff */
[----:B------:R-:W-:Y:S02]  /*0480*/  USHF.L.U32 UR4, UR4, 0x1, URZ ;  /* 0x0000000104047899 */ /* 0x000fe400080006ff */
[----:B-1----:R-:W-:Y:S01]  /*0490*/  ULEA UR6, UR6, UR7, 0x18 ;  /* 0x0000000706067291 */ /* 0x002fe2000f8ec0ff */
[----:B------:R-:W1:Y:S11]  /*04a0*/  FENCE.VIEW.ASYNC.S ;  /* 0x00000000000073c6 */ /* 0x000e760000000000 */
[----:B-1----:R1:W2:Y:S01]  /*04b0*/  SYNCS.EXCH.64 URZ, [UR6+0x40], UR8 ;  /* 0x0000400806ff75b2 */ /* 0x0022a20008000100 */
[----:B------:R1:W3:Y:S01]  /*04c0*/  SYNCS.EXCH.64 URZ, [UR6+0x48], UR4 ;  /* 0x0000480406ff75b2 */ /* 0x0002e20008000100 */
[----:B------:R-:W-:Y:S01]  /*04d0*/  NOP ;  /* 0x0000000000007918 */ /* 0x000fe20000000000 */
.L_x_2:
[----:B------:R-:W-:Y:S01]  /*04e0*/  NOP ;  /* 0x0000000000007918 */ /* 0x000fe20000000000 */
[----:B--23--:R-:W-:Y:S06]  /*04f0*/  BAR.SYNC.DEFER_BLOCKING 0x0 ;  /* 0x0000000000007b1d */ /* 0x00cfec0000010000 */
[----:B------:R-:W-:Y:S05]  /*0500*/  BRA.U !UP4, `(.L_x_3) ;  /* 0x000000010c447547 */ /* 0x000fea000b800000 */
[----:B-1----:R-:W1:Y:S01]  /*0510*/  S2UR UR6, SR_CgaCtaId ;  /* 0x00000000000679c3 */ /* 0x002e620000008800 */
        /* <DEDUP_REMOVED lines=11> */
[----:B-1----:R2:W3:Y:S01]  /*05d0*/  SYNCS.EXCH.64 URZ, [UR6+0x50], UR8 ;  /* 0x0000500806ff75b2 */ /* 0x0024e20008000100 */
[----:B------:R2:W4:Y:S01]  /*05e0*/  SYNCS.EXCH.64 URZ, [UR6+0x58], UR8 ;  /* 0x0000580806ff75b2 */ /* 0x0005220008000100 */
[----:B------:R2:W1:Y:S01]  /*05f0*/  SYNCS.EXCH.64 URZ, [UR6+0x60], UR4 ;  /* 0x0000600406ff75b2 */ /* 0x0004620008000100 */
[----:B------:R2:W1:Y:S02]  /*0600*/  SYNCS.EXCH.64 URZ, [UR6+0x68], UR4 ;  /* 0x0000680406ff75b2 */ /* 0x0004640008000100 */
[----:B--2---:R-:W-:Y:S01]  /*0610*/  NOP ;  /* 0x0000000000007918 */ /* 0x004fe20000000000 */
.L_x_3:
[----:B------:R-:W-:Y:S01]  /*0620*/  NOP ;  /* 0x0000000000007918 */ /* 0x000fe20000000000 */
[----:B-1-34-:R-:W-:Y:S08]  /*0630*/  BAR.SYNC.DEFER_BLOCKING 0x0 ;  /* 0x0000000000007b1d */ /* 0x01aff00000010000 */
[----:B------:R-:W-:Y:S01]  /*0640*/  BAR.SYNC.DEFER_BLOCKING 0x1, 0xe0 ;  /* 0x0043800000007b1d */ /* 0x000fe20000010000 */
[----:B------:R-:W-:-:S05]  /*0650*/  ISETP.NE.AND P0, PT, R120, 0x6, PT ;  /* 0x000000067800780c */ /* 0x000fca0003f05270 */
[----:B------:R-:W1:Y:S08]  /*0660*/  LDCU.64 UR14, c[0x0][0x358] ;  /* 0x00006b00ff0e77ac */ /* 0x000e700008000a00 */
[----:B------:R-:W-:Y:S05]  /*0670*/  @P0 BRA `(.L_x_4) ;  /* 0x0000000800880947 */ /* 0x000fea0003800000 */
[----:B------:R-:W-:Y:S01]  /*0680*/  LOP3.LUT R0, R104, 0x1f, RZ, 0xc0, !PT ;  /* 0x0000001f68007812 */ /* 0x000fe200078ec0ff */
[----:B------:R-:W-:Y:S01]  /*0690*/  IMAD.MOV.U32 R18, RZ, RZ, 0x7fffffff ;  /* 0x7fffffffff127424 */ /* 0x000fe200078e00ff */
[----:B------:R-:W2:Y:S01]  /*06a0*/  S2UR UR9, SR_CTAID.Z ;  /* 0x00000000000979c3 */ /* 0x000ea20000002700 */
[----:B------:R-:W2:Y:S01]  /*06b0*/  LDCU.64 UR6, c[0x0][0x760] ;  /* 0x0000ec00ff0677ac */ /* 0x000ea20008000a00 */
[C---:B------:R-:W-:Y:S01]  /*06c0*/  ISETP.GT.U32.AND P0, PT, R0.reuse, 0x7, PT ;  /* 0x000000070000780c */ /* 0x040fe20003f04070 */
[----:B------:R-:W3:Y:S01]  /*06d0*/  LDCU.U8 UR8, c[0x0][0x768] ;  /* 0x0000ed00ff0877ac */ /* 0x000ee20008000000 */
[----:B------:R-:W4:Y:S01]  /*06e0*/  LDCU.U8 UR10, c[0x0][0x769] ;  /* 0x0000ed20ff0a77ac */ /* 0x000f220008000000 */
[----:B------:R-:W5:Y:S10]  /*06f0*/  LDCU.U8 UR13, c[0x0][0x781] ;  /* 0x0000f020ff0d77ac */ /* 0x000f740008000000 */
[----:B------:R-:W1:Y:S01]  /*0700*/  @!P0 LDC.64 R2, c[0x0][0x748] ;  /* 0x0001d200ff028b82 */ /* 0x000e620000000a00 */
[----:B------:R-:W1:Y:S02]  /*0710*/  LDCU UR20, c[0x0][0x770] ;  /* 0x0000ee00ff1477ac */ /* 0x000e640008000800 */
[----:B-1----:R-:W-:-:S05]  /*0720*/  @!P0 IMAD.WIDE.U32 R2, R0, 0x4, R2 ;  /* 0x0000000400028825 */ /* 0x002fca00078e0002 */
[----:B------:R-:W5:Y:S01]  /*0730*/  @!P0 LDG.E R18, desc[UR14][R2.64] ;  /* 0x0000000e02128981 */ /* 0x000f62000c1e1900 */
[----:B--2---:R-:W-:Y:S01]  /*0740*/  UIMAD.WIDE.U32 UR4, UR9, UR7, URZ ;  /* 0x00000007090472a5 */ /* 0x004fe2000f8e00ff */
[----:B------:R-:W-:Y:S01]  /*0750*/  HFMA2 R0, -RZ, RZ, 0, 5.9604644775390625e-08 ;  /* 0x00000001ff007431 */ /* 0x000fe200000001ff */
[----:B------:R-:W-:Y:S01]  /*0760*/  UISETP.GT.U32.AND UP0, UPT, UR9, 0x1ff, UPT ;  /* 0x000001ff0900788c */ /* 0x000fe2000bf04070 */
[----:B------:R-:W-:-:S04]  /*0770*/  IMAD.MOV.U32 R10, RZ, RZ, RZ ;  /* 0x000000ffff0a7224 */ /* 0x000fc800078e00ff */
[----:B------:R-:W-:Y:S02]  /*0780*/  UMOV UR11, UR5 ;  /* 0x00000005000b7c82 */ /* 0x000fe40008000000 */
[----:B------:R-:W-:Y:S02]  /*0790*/  UIADD3 UR7, UPT, UPT, -UR11, UR9, URZ ;  /* 0x000000090b077290 */ /* 0x000fe4000fffe1ff */
[----:B------:R-:W1:Y:S02]  /*07a0*/  LDCU.64 UR4, c[0x0][0x778] ;  /* 0x0000ef00ff0477ac */ /* 0x000e640008000a00 */
[----:B---3--:R-:W-:-:S04]  /*07b0*/  USHF.R.U32.HI UR7, URZ, UR8, UR7 ;  /* 0x00000008ff077299 */ /* 0x008fc80008011607 */
[----:B------:R-:W-:-:S04]  /*07c0*/  UIADD3 UR11, UPT, UPT, UR11, UR7, URZ ;  /* 0x000000070b0b7290 */ /* 0x000fc8000fffe0ff */
[----:B----4-:R-:W-:-:S03]  /*07d0*/  USHF.R.U32.HI UR11, URZ, UR10, UR11 ;  /* 0x0000000aff0b7299 */ /* 0x010fc6000801160b */
[----:B------:R-:W2:Y:S01]  /*07e0*/  LDCU.U8 UR7, c[0x0][0x780] ;  /* 0x0000f000ff0777ac */ /* 0x000ea20008000000 */
[----:B------:R-:W-:-:S04]  /*07f0*/  UIADD3 UR11, UPT, UPT, -UR11, URZ, URZ ;  /* 0x000000ff0b0b7290 */ /* 0x000fc8000fffe1ff */
[----:B------:R-:W-:-:S04]  /*0800*/  UIMAD UR6, UR11, UR6, UR9 ;  /* 0x000000060b0672a4 */ /* 0x000fc8000f8e0209 */
[----:B-1----:R-:W-:-:S07]  /*0810*/  UIMAD.WIDE.U32 UR16, UR6, UR5, URZ ;  /* 0x00000005061072a5 */ /* 0x002fce000f8e00ff */
[----:B------:R-:W-:Y:S02]  /*0820*/  UMOV UR5, UR17 ;  /* 0x0000001100057c82 */ /* 0x000fe40008000000 */
[----:B------:R-:W-:Y:S02]  /*0830*/  UIADD3 UR18, UPT, UPT, UR6, -UR5, URZ ;  /* 0x8000000506127290 */ /* 0x000fe4000fffe0ff */
[----:B------:R-:W1:Y:S02]  /*0840*/  LDCU.U8 UR17, c[0x0][0x774] ;  /* 0x0000ee80ff1177ac */ /* 0x000e640008000000 */
[----:B--2---:R-:W-:Y:S01]  /*0850*/  USHF.R.U32.HI UR18, URZ, UR7, UR18 ;  /* 0x00000007ff127299 */ /* 0x004fe20008011612 */
[----:B------:R-:W2:Y:S03]  /*0860*/  LDCU.U8 UR16, c[0x0][0x775] ;  /* 0x0000eea0ff1077ac */ /* 0x000ea60008000000 */
[----:B------:R-:W-:Y:S01]  /*0870*/  UIADD3 UR18, UPT, UPT, UR5, UR18, URZ ;  /* 0x0000001205127290 */ /* 0x000fe2000fffe0ff */
[----:B------:R-:W3:Y:S03]  /*0880*/  LDCU UR5, c[0x0][0x76c] ;  /* 0x0000ed80ff0577ac */ /* 0x000ee60008000800 */
[----:B-----5:R-:W-:-:S04]  /*0890*/  USHF.R.U32.HI UR18, URZ, UR13, UR18 ;  /* 0x0000000dff127299 */ /* 0x020fc80008011612 */
[----:B------:R-:W-:Y:S02]  /*08a0*/  UIMAD.WIDE.U32 UR20, UR18, UR20, URZ ;  /* 0x00000014121472a5 */ /* 0x000fe4000f8e00ff */
[----:B------:R-:W-:-:S04]  /*08b0*/  UIADD3 UR12, UPT, UPT, -UR18, URZ, URZ ;  /* 0x000000ff120c7290 */ /* 0x000fc8000fffe1ff */
[----:B------:R-:W-:Y:S01]  /*08c0*/  UIMAD UR4, UR12, UR4, UR6 ;  /* 0x000000040c0472a4 */ /* 0x000fe2000f8e0206 */
[----:B------:R-:W-:Y:S02]  /*08d0*/  UMOV UR19, UR21 ;  /* 0x0000001500137c82 */ /* 0x000fe40008000000 */
[----:B------:R-:W-:-:S03]  /*08e0*/  UIADD3 UR11, UPT, UPT, UR18, -UR19, URZ ;  /* 0x80000013120b7290 */ /* 0x000fc6000fffe0ff */
[----:B------:R-:W-:Y:S01]  /*08f0*/  MOV R5, UR4 ;  /* 0x0000000400057c02 */ /* 0x000fe20008000f00 */
[----:B-1----:R-:W-:-:S04]  /*0900*/  USHF.R.U32.HI UR11, URZ, UR17, UR11 ;  /* 0x00000011ff0b7299 */ /* 0x002fc8000801160b */
[----:B------:R-:W-:-:S04]  /*0910*/  UIADD3 UR11, UPT, UPT, UR19, UR11, URZ ;  /* 0x0000000b130b7290 */ /* 0x000fc8000fffe0ff */
[----:B--2---:R-:W-:-:S04]  /*0920*/  USHF.R.U32.HI UR11, URZ, UR16, UR11 ;  /* 0x00000010ff0b7299 */ /* 0x004fc8000801160b */
[----:B------:R-:W-:-:S04]  /*0930*/  UIADD3 UR11, UPT, UPT, -UR11, URZ, URZ ;  /* 0x000000ff0b0b7290 */ /* 0x000fc8000fffe1ff */
[----:B---3--:R-:W-:-:S06]  /*0940*/  UIMAD UR5, UR11, UR5, UR18 ;  /* 0x000000050b0572a4 */ /* 0x008fcc000f8e0212 */
[----:B------:R-:W-:Y:S01]  /*0950*/  IMAD.U32 R4, RZ, RZ, UR5 ;  /* 0x00000005ff047e24 */ /* 0x000fe2000f8e00ff */
[----:B------:R1:W2:Y:S01]  /*0960*/  SHFL.IDX PT, R2, R18, 0x7, 0x1f ;  /* 0x00e01f0012027f89 */ /* 0x0002a200000e0000 */
[----:B------:R-:W-:Y:S05]  /*0970*/  BRA.U UP0, `(.L_x_5) ;  /* 0x0000000500547547 */ /* 0x000fea000b800000 */
[----:B--2---:R-:W-:Y:S01]  /*0980*/  SHF.R.S32.HI R17, RZ, 0x1f, R2 ;  /* 0x0000001fff117819 */ /* 0x004fe20000011402 */
[----:B------:R-:W2:Y:S01]  /*0990*/  LDC R0, c[0x0][0x374] ;  /* 0x0000dd00ff007b82 */ /* 0x000ea20000000800 */
[----:B------:R-:W-:Y:S01]  /*09a0*/  IMAD.U32 R19, RZ, RZ, UR9 ;  /* 0x00000009ff137e24 */ /* 0x000fe2000f8e00ff */
[----:B------:R-:W-:Y:S01]  /*09b0*/  MOV R10, RZ ;  /* 0x000000ff000a7202 */ /* 0x000fe20000000f00 */
[----:B------:R-:W-:Y:S01]  /*09c0*/  IMAD.MOV.U32 R6, RZ, RZ, -0x1 ;  /* 0xffffffffff067424 */ /* 0x000fe200078e00ff */
[----:B------:R-:W-:Y:S02]  /*09d0*/  LEA.HI R17, R17, R2, RZ, 0x7 ;  /* 0x0000000211117211 */ /* 0x000fe400078f38ff */
[----:B------:R-:W-:Y:S02]  /*09e0*/  MOV R15, RZ ;  /* 0x000000ff000f7202 */ /* 0x000fe40000000f00 */
[----:B------:R-:W2:Y:S01]  /*09f0*/  LDC R7, c[0x0][0x370] ;  /* 0x0000dc00ff077b82 */ /* 0x000ea20000000800 */
[----:B------:R-:W-:-:S04]  /*0a00*/  LOP3.LUT R3, R17, 0xffffff80, RZ, 0xc0, !PT ;  /* 0xffffff8011037812 */ /* 0x000fc800078ec0ff */
[----:B------:R-:W-:-:S03]  /*0a10*/  ISETP.NE.AND P0, PT, R2, R3, PT ;  /* 0x000000030200720c */ /* 0x000fc60003f05270 */
[----:B------:R-:W3:Y:S01]  /*0a20*/  LDC R16, c[0x0][0x378] ;  /* 0x0000de00ff107b82 */ /* 0x000ee20000000800 */
[----:B------:R-:W-:-:S07]  /*0a30*/  ISETP.LT.AND P0, PT, R2, RZ, P0 ;  /* 0x000000ff0200720c */ /* 0x000fce0000701270 */
[----:B------:R-:W4:Y:S08]  /*0a40*/  LDC R12, c[0x0][0x770] ;  /* 0x0001dc00ff0c7b82 */ /* 0x000f300000000800 */
[----:B------:R-:W1:Y:S01]  /*0a50*/  LDC R11, c[0x0][0x76c] ;  /* 0x0001db00ff0b7b82 */ /* 0x000e620000000800 */
[----:B--2---:R-:W-:Y:S01]  /*0a60*/  IMAD R7, R0, R7, RZ ;  /* 0x0000000700077224 */ /* 0x004fe200078e02ff */
[----:B------:R-:W-:-:S02]  /*0a70*/  SHF.R.S32.HI R0, RZ, 0x7, R17 ;  /* 0x00000007ff007819 */ /* 0x000fc40000011411 */
[----:B------:R-:W-:-:S03]  /*0a80*/  LEA.HI.SX32 R17, R17, 0xffffffff, 0x19 ;  /* 0xffffffff11117811 */ /* 0x000fc600078fcaff */
[----:B------:R-:W-:Y:S01]  /*0a90*/  @!P0 IMAD.MOV R17, RZ, RZ, R0 ;  /* 0x000000ffff118224 */ /* 0x000fe200078e0200 */
[----:B------:R-:W2:Y:S01]  /*0aa0*/  LDC.64 R8, c[0x0][0x760] ;  /* 0x0001d800ff087b82 */ /* 0x000ea20000000a00 */
[----:B---3--:R-:W-:Y:S02]  /*0ab0*/  IMAD R16, R7, R16, RZ ;  /* 0x0000001007107224 */ /* 0x008fe400078e02ff */
[----:B------:R-:W-:-:S05]  /*0ac0*/  IMAD.MOV.U32 R0, RZ, RZ, 0x1 ;  /* 0x00000001ff007424 */ /* 0x000fca00078e00ff */
[----:B------:R-:W3:Y:S02]  /*0ad0*/  LDC.64 R2, c[0x0][0x778] ;  /* 0x0001de00ff027b82 */ /* 0x000ee40000000a00 */
.L_x_10:
[----:B------:R-:W-:-:S13]  /*0ae0*/  ISETP.GE.AND P0, PT, R4, R17, PT ;  /* 0x000000110400720c */ /* 0x000fda0003f06270 */
[----:B------:R-:W-:Y:S05]  /*0af0*/  @P0 BRA `(.L_x_6) ;  /* 0x0000000000940947 */ /* 0x000fea0003800000 */
[----:B------:R-:W-:-:S04]  /*0b00*/  SHF.L.U32 R7, R4, 0x7, RZ ;  /* 0x0000000704077819 */ /* 0x000fc800000006ff */
[----:B------:R-:W-:-:S13]  /*0b10*/  ISETP.GE.AND P0, PT, R7, R15, PT ;  /* 0x0000000f0700720c */ /* 0x000fda0003f06270 */
[----:B------:R-:W-:Y:S05]  /*0b20*/  @!P0 BRA `(.L_x_7) ;  /* 0x0000000000388947 */ /* 0x000fea0003800000 */
[----:B------:R-:W-:Y:S01]  /*0b30*/  VIADD R13, R6, 0x1 ;  /* 0x00000001060d7836 */ /* 0x000fe20000000000 */
[----:B------:R-:W-:-:S04]  /*0b40*/  MOV R6, 0xffffffff ;  /* 0xffffffff00067802 */ /* 0x000fc80000000f00 */
[----:B------:R-:W-:-:S13]  /*0b50*/  ISETP.GT.U32.AND P0, PT, R13, 0x1f, PT ;  /* 0x0000001f0d00780c */ /* 0x000fda0003f04070 */
[----:B------:R-:W-:Y:S05]  /*0b60*/  @P0 BRA `(.L_x_8) ;  /* 0x0000000000240947 */ /* 0x000fea0003800000 */
[----:B------:R-:W-:Y:S01]  /*0b70*/  ISETP.GT.AND P0, PT, R18, R7, PT ;  /* 0x000000071200720c */ /* 0x000fe20003f04270 */
[----:B------:R-:W-:-:S05]  /*0b80*/  IMAD.MOV.U32 R6, RZ, RZ, -0x1 ;  /* 0xffffffffff067424 */ /* 0x000fca00078e00ff */
[----:B------:R-:W-:-:S07]  /*0b90*/  SHF.L.U32 R6, R6, R13, RZ ;  /* 0x0000000d06067219 */ /* 0x000fce00000006ff */
[----:B------:R-:W-:-:S04]  /*0ba0*/  VOTE.ANY R7, PT, P0 ;  /* 0x0000000000077806 */ /* 0x000fc800000e0100 */
[----:B------:R-:W-:-:S05]  /*0bb0*/  LOP3.LUT P0, R7, R7, RZ, R6, 0xa0, !PT ;  /* 0x000000ff07077212 */ /* 0x000fca000780a006 */
[----:B------:R-:W-:-:S05]  /*0bc0*/  VIADD R6, R7, 0xffffffff ;  /* 0xffffffff07067836 */ /* 0x000fca0000000000 */
[----:B------:R-:W-:-:S04]  /*0bd0*/  LOP3.LUT R7, R7, R6, RZ, 0xc, !PT ;  /* 0x0000000607077212 */ /* 0x000fc800078e0cff */
[----:B------:R-:W5:Y:S02]  /*0be0*/  POPC R6, R7 ;  /* 0x0000000700067309 */ /* 0x000f640000000000 */
[----:B-----5:R-:W-:-:S07]  /*0bf0*/  SEL R6, R6, 0xffffffff, P0 ;  /* 0xffffffff06067807 */ /* 0x020fce0000000000 */
.L_x_8:
[----:B------:R4:W3:Y:S02]  /*0c00*/  SHFL.IDX PT, R15, R18, R6, 0x1f ;  /* 0x00001f06120f7589 */ /* 0x0008e400000e0000 */
.L_x_7:
[----:B------:R-:W5:Y:S01]  /*0c10*/  S2R R13, SR_CgaCtaId ;  /* 0x00000000000d7919 */ /* 0x000f620000008800 */
[----:B------:R-:W-:Y:S01]  /*0c20*/  MOV R14, 0x400 ;  /* 0x00000400000e7802 */ /* 0x000fe20000000f00 */
[----:B------:R-:W-:-:S03]  /*0c30*/  IMAD.U32 R21, R0, -0x80000000, RZ ;  /* 0x8000000000157824 */ /* 0x000fc600078e00ff */
[----:B-----5:R-:W-:-:S05]  /*0c40*/  LEA R13, R13, R14, 0x18 ;  /* 0x0000000e0d0d7211 */ /* 0x020fca00078ec0ff */
[----:B------:R-:W-:-:S04]  /*0c50*/  IMAD R14, R10, 0x8, R13 ;  /* 0x000000080a0e7824 */ /* 0x000fc800078e020d */
[----:B------:R-:W5:Y:S02]  /*0c60*/  SYNCS.PHASECHK.TRANS64.TRYWAIT P0, [R14+URZ+0x60], R21 ;  /* 0x000060150e0075a7 */ /* 0x000f6400080011ff */
[----:B-----5:R-:W-:Y:S05]  /*0c70*/  @!P0 BRA `(.L_x_9) ;  /* 0x0000003800a08947 */ /* 0x020fea0003800000 */
.L_x_59:
[----:B------:R-:W-:Y:S01]  /*0c80*/  ELECT P0, URZ, PT ;  /* 0x0000000000ff782f */ /* 0x000fe20003800000 */
[----:B------:R-:W-:-:S12]  /*0c90*/  IMAD.MOV.U32 R7, RZ, RZ, 0x1 ;  /* 0x00000001ff077424 */ /* 0x000fd800078e00ff */
[C---:B------:R-:W-:Y:S02]  /*0ca0*/  @P0 IMAD R13, R10.reuse, 0x10, R13 ;  /* 0x000000100a0d0824 */ /* 0x040fe400078e020d */
[----:B------:R-:W-:-:S03]  /*0cb0*/  VIADD R10, R10, 0x1 ;  /* 0x000000010a0a7836 */ /* 0x000fc60000000000 */
[----:B------:R4:W-:Y:S02]  /*0cc0*/  @P0 STS.128 [R13+0x37c10], R4 ;  /* 0x037c10040d000388 */ /* 0x0009e40000000c00 */
[----:B------:R-:W-:Y:S01]  /*0cd0*/  ISETP.NE.AND P0, PT, R10, 0x2, PT ;  /* 0x000000020a00780c */ /* 0x000fe20003f05270 */
[----:B------:R5:W-:Y:S06]  /*0ce0*/  MEMBAR.ALL.CTA ;  /* 0x0000000000007992 */ /* 0x000bec0000008000 */
[----:B-----5:R-:W5:Y:S01]  /*0cf0*/  FENCE.VIEW.ASYNC.S ;  /* 0x00000000000073c6 */ /* 0x020f620000000000 */
[----:B----4-:R-:W-:-:S02]  /*0d00*/  SEL R21, RZ, 0x1, P0 ;  /* 0x00000001ff157807 */ /* 0x010fc40000000000 */
[----:B------:R-:W-:Y:S02]  /*0d10*/  SEL R10, R10, RZ, P0 ;  /* 0x000000ff0a0a7207 */ /* 0x000fe40000000000 */
[----:B------:R-:W-:Y:S01]  /*0d20*/  LOP3.LUT R0, R0, R21, RZ, 0x3c, !PT ;  /* 0x0000001500007212 */ /* 0x000fe200078e3cff */
[----:B-----5:R-:W-:Y:S06]  /*0d30*/  BAR.SYNC.DEFER_BLOCKING 0x4, 0x20 ;  /* 0x0100800000007b1d */ /* 0x020fec0000010000 */
[----:B------:R4:W-:Y:S02]  /*0d40*/  SYNCS.ARRIVE.TRANS64.ART0 RZ, [R14+URZ+0x50], R7 ;  /* 0x000050070eff79a7 */ /* 0x0009e400085000ff */
.L_x_6:
[----:B------:R-:W-:-:S04]  /*0d50*/  IMAD.IADD R19, R16, 0x1, R19 ;  /* 0x0000000110137824 */ /* 0x000fc800078e0213 */
[C---:B--2---:R-:W-:Y:S01]  /*0d60*/  IMAD.HI.U32 R5, R19.reuse, R9, RZ ;  /* 0x0000000913057227 */ /* 0x044fe200078e00ff */
[----:B------:R-:W-:-:S03]  /*0d70*/  ISETP.GE.AND P0, PT, R19, 0x200, PT ;  /* 0x000002001300780c */ /* 0x000fc60003f06270 */
[----:B------:R-:W-:-:S05]  /*0d80*/  IMAD.IADD R4, R19, 0x1, -R5 ;  /* 0x0000000113047824 */ /* 0x000fca00078e0a05 */
[----:B------:R-:W-:-:S04]  /*0d90*/  SHF.R.U32.HI R4, RZ, UR8, R4 ;  /* 0x00000008ff047c19 */ /* 0x000fc80008011604 */
[----:B------:R-:W-:-:S04]  /*0da0*/  IADD3 R4, PT, PT, R5, R4, RZ ;  /* 0x0000000405047210 */ /* 0x000fc80007ffe0ff */
[----:B----4-:R-:W-:-:S05]  /*0db0*/  SHF.R.U32.HI R14, RZ, UR10, R4 ;  /* 0x0000000aff0e7c19 */ /* 0x010fca0008011604 */
[----:B------:R-:W-:-:S04]  /*0dc0*/  IMAD.MOV R14, RZ, RZ, -R14 ;  /* 0x000000ffff0e7224 */ /* 0x000fc800078e0a0e */
[----:B------:R-:W-:-:S04]  /*0dd0*/  IMAD R14, R8, R14, R19 ;  /* 0x0000000e080e7224 */ /* 0x000fc800078e0213 */
[----:B---3--:R-:W-:-:S05]  /*0de0*/  IMAD.HI.U32 R5, R14, R3, RZ ;  /* 0x000000030e057227 */ /* 0x008fca00078e00ff */
[----:B------:R-:W-:-:S04]  /*0df0*/  IADD3 R4, PT, PT, R14, -R5, RZ ;  /* 0x800000050e047210 */ /* 0x000fc80007ffe0ff */
[----:B------:R-:W-:-:S05]  /*0e00*/  SHF.R.U32.HI R4, RZ, UR7, R4 ;  /* 0x00000007ff047c19 */ /* 0x000fca0008011604 */
[----:B------:R-:W-:-:S05]  /*0e10*/  IMAD.IADD R4, R5, 0x1, R4 ;  /* 0x0000000105047824 */ /* 0x000fca00078e0204 */
[----:B------:R-:W-:-:S05]  /*0e20*/  SHF.R.U32.HI R7, RZ, UR13, R4 ;  /* 0x0000000dff077c19 */ /* 0x000fca0008011604 */
[----:B------:R-:W-:-:S05]  /*0e30*/  IMAD.HI.U32 R5, R7, R12, RZ ;  /* 0x0000000c07057227 */ /* 0x000fca00078e00ff */
[----:B------:R-:W-:-:S04]  /*0e40*/  IADD3 R4, PT, PT, R7, -R5, RZ ;  /* 0x8000000507047210 */ /* 0x000fc80007ffe0ff */
[----:B------:R-:W-:-:S05]  /*0e50*/  SHF.R.U32.HI R4, RZ, UR17, R4 ;  /* 0x00000011ff047c19 */ /* 0x000fca0008011604 */
[----:B------:R-:W-:Y:S01]  /*0e60*/  IMAD.IADD R4, R5, 0x1, R4 ;  /* 0x0000000105047824 */ /* 0x000fe200078e0204 */
[----:B------:R-:W-:-:S04]  /*0e70*/  IADD3 R5, PT, PT, -R7, RZ, RZ ;  /* 0x000000ff07057210 */ /* 0x000fc80007ffe1ff */
[----:B------:R-:W-:Y:S01]  /*0e80*/  SHF.R.U32.HI R4, RZ, UR16, R4 ;  /* 0x00000010ff047c19 */ /* 0x000fe20008011604 */
[----:B------:R-:W-:-:S03]  /*0e90*/  IMAD R5, R2, R5, R14 ;  /* 0x0000000502057224 */ /* 0x000fc600078e020e */
[----:B------:R-:W-:-:S05]  /*0ea0*/  IADD3 R4, PT, PT, -R4, RZ, RZ ;  /* 0x000000ff04047210 */ /* 0x000fca0007ffe1ff */
[----:B-1----:R-:W-:Y:S01]  /*0eb0*/  IMAD R4, R11, R4, R7 ;  /* 0x000000040b047224 */ /* 0x002fe200078e0207 */
[----:B------:R-:W-:Y:S06]  /*0ec0*/  @!P0 BRA `(.L_x_10) ;  /* 0xfffffffc00048947 */ /* 0x000fec000383ffff */
.L_x_5:
[----:B------:R-:W3:Y:S01]  /*0ed0*/  S2R R3, SR_CgaCtaId ;  /* 0x0000000000037919 */ /* 0x000ee20000008800 */
[----:B--2---:R-:W-:Y:S01]  /*0ee0*/  MOV R2, 0x400 ;  /* 0x0000040000027802 */ /* 0x004fe20000000f00 */
[----:B------:R-:W-:Y:S01]  /*0ef0*/  IMAD.U32 R6, R0, -0x80000000, RZ ;  /* 0x8000000000067824 */ /* 0x000fe200078e00ff */
[C---:B------:R-:W-:Y:S01]  /*0f00*/  ISETP.NE.AND P0, PT, R10.reuse, 0x1, PT ;  /* 0x000000010a00780c */ /* 0x040fe20003f05270 */
[----:B------:R-:W-:-:S05]  /*0f10*/  VIADD R8, R10, 0x2 ;  /* 0x000000020a087836 */ /* 0x000fca0000000000 */
[----:B------:R-:W-:Y:S02]  /*0f20*/  SEL R8, R8, 0x1, P0 ;  /* 0x0000000108087807 */ /* 0x000fe40000000000 */
[----:B---3--:R-:W-:-:S05]  /*0f30*/  LEA R3, R3, R2, 0x18 ;  /* 0x0000000203037211 */ /* 0x008fca00078ec0ff */
[----:B------:R-:W-:-:S04]  /*0f40*/  IMAD R2, R10, 0x8, R3 ;  /* 0x000000080a027824 */ /* 0x000fc800078e0203 */
[----:B------:R-:W2:Y:S02]  /*0f50*/  SYNCS.PHASECHK.TRANS64.TRYWAIT P1, [R2+URZ+0x60], R6 ;  /* 0x00006006020075a7 */ /* 0x000ea400080211ff */
[----:B--2---:R-:W-:Y:S05]  /*0f60*/  @!P1 BRA `(.L_x_11) ;  /* 0x0000003400fc9947 */ /* 0x004fea0003800000 */
.L_x_61:
[----:B------:R-:W-:Y:S02]  /*0f70*/  ELECT P2, URZ, PT ;  /* 0x0000000000ff782f */ /* 0x000fe40003840000 */
[----:B------:R-:W-:Y:S01]  /*0f80*/  ISETP.NE.AND P0, PT, R8, 0x2, PT ;  /* 0x000000020800780c */ /* 0x000fe20003f05270 */
[----:B--2---:R-:W-:-:S03]  /*0f90*/  IMAD.MOV.U32 R7, RZ, RZ, RZ ;  /* 0x000000ffff077224 */ /* 0x004fc600078e00ff */
[----:B------:R-:W-:Y:S02]  /*0fa0*/  ISETP.EQ.XOR P1, PT, R10, 0x1, !P0 ;  /* 0x000000010a00780c */ /* 0x000fe40004722a70 */
[----:B------:R-:W-:Y:S02]  /*0fb0*/  SEL R8, R8, RZ, P0 ;  /* 0x000000ff08087207 */ /* 0x000fe40000000000 */
[----:B------:R-:W-:-:S03]  /*0fc0*/  SEL R9, RZ, 0x1, !P1 ;  /* 0x00000001ff097807 */ /* 0x000fc60004800000 */
[--C-:B------:R-:W-:Y:S01]  /*0fd0*/  IMAD R8, R8, 0x8, R3.reuse ;  /* 0x0000000808087824 */ /* 0x100fe200078e0203 */
[----:B------:R-:W-:Y:S01]  /*0fe0*/  LOP3.LUT R9, R0, R9, RZ, 0x3c, !PT ;  /* 0x0000000900097212 */ /* 0x000fe200078e3cff */
[----:B------:R-:W-:Y:S02]  /*0ff0*/  @P2 IMAD R10, R10, 0x10, R3 ;  /* 0x000000100a0a2824 */ /* 0x000fe400078e0203 */
[----:B------:R-:W-:Y:S02]  /*1000*/  @P2 IMAD.MOV.U32 R6, RZ, RZ, -0x1 ;  /* 0xffffffffff062424 */ /* 0x000fe400078e00ff */
[----:B------:R-:W-:Y:S02]  /*1010*/  IMAD.MOV.U32 R3, RZ, RZ, 0x1 ;  /* 0x00000001ff037424 */ /* 0x000fe400078e00ff */
[----:B------:R-:W-:Y:S01]  /*1020*/  IMAD.U32 R12, R9, -0x80000000, RZ ;  /* 0x80000000090c7824 */ /* 0x000fe200078e00ff */
[----:B------:R2:W-:Y:S01]  /*1030*/  @P2 STS.128 [R10+0x37c10], R4 ;  /* 0x037c10040a002388 */ /* 0x0005e20000000c00 */
[----:B------:R3:W-:Y:S06]  /*1040*/  MEMBAR.ALL.CTA ;  /* 0x0000000000007992 */ /* 0x0007ec0000008000 */
[----:B---3--:R-:W3:Y:S02]  /*1050*/  FENCE.VIEW.ASYNC.S ;  /* 0x00000000000073c6 */ /* 0x008ee40000000000 */
[----:B---3--:R-:W-:Y:S06]  /*1060*/  BAR.SYNC.DEFER_BLOCKING 0x4, 0x20 ;  /* 0x0100800000007b1d */ /* 0x008fec0000010000 */
[----:B------:R2:W-:Y:S01]  /*1070*/  SYNCS.ARRIVE.TRANS64.ART0 RZ, [R2+URZ+0x50], R3 ;  /* 0x0000500302ff79a7 */ /* 0x0005e200085000ff */
[----:B------:R-:W3:Y:S02]  /*1080*/  SYNCS.PHASECHK.TRANS64.TRYWAIT P0, [R8+URZ+0x60], R12 ;  /* 0x0000600c080075a7 */ /* 0x000ee400080011ff */
[----:B--23--:R-:W-:Y:S05]  /*1090*/  @!P0 BRA `(.L_x_12) ;  /* 0x0000003400c88947 */ /* 0x00cfea0003800000 */
.L_x_4:
[----:B------:R-:W-:-:S13]  /*10a0*/  ISETP.NE.AND P0, PT, R120, 0x5, PT ;  /* 0x000000057800780c */ /* 0x000fda0003f05270 */
[----:B------:R-:W-:Y:S05]  /*10b0*/  @P0 BRA `(.L_x_13) ;  /* 0x0000000400f80947 */ /* 0x000fea0003800000 */
[----:B------:R-:W3:Y:S01]  /*10c0*/  S2UR UR23, SR_CgaCtaId ;  /* 0x00000000001779c3 */ /* 0x000ee20000008800 */
[----:B------:R-:W-:Y:S02]  /*10d0*/  UMOV UR4, 0x400 ;  /* 0x0000040000047882 */ /* 0x000fe40000000000 */
[----:B---3--:R-:W-:-:S09]  /*10e0*/  ULEA UR23, UR23, UR4, 0x18 ;  /* 0x0000000417177291 */ /* 0x008fd2000f8ec0ff */
[----:B------:R-:W3:Y:S02]  /*10f0*/  SYNCS.PHASECHK.TRANS64.TRYWAIT P0, [UR23+0x50], RZ ;  /* 0x000050ffff0075a7 */ /* 0x000ee40008001117 */
[----:B---3--:R-:W-:Y:S05]  /*1100*/  @!P0 BRA `(.L_x_14) ;  /* 0x0000003400c48947 */ /* 0x008fea0003800000 */
.L_x_64:
[----:B------:R-:W4:Y:S01]  /*1110*/  LDS.128 R4, [UR23+0x37c10] ;  /* 0x037c1017ff047984 */ /* 0x000f220008000c00 */
[----:B---3--:R-:W-:Y:S01]  /*1120*/  HFMA2 R0, -RZ, RZ, 0, 5.9604644775390625e-08 ;  /* 0x00000001ff007431 */ /* 0x008fe200000001ff */
[----:B------:R-:W-:Y:S01]  /*1130*/  UMOV UR31, 0x1 ;  /* 0x00000001001f7882 */ /* 0x000fe20000000000 */
[----:B------:R-:W-:Y:S01]  /*1140*/  UMOV UR30, URZ ;  /* 0x000000ff001e7c82 */ /* 0x000fe20008000000 */
[----:B------:R3:W-:Y:S06]  /*1150*/  MEMBAR.ALL.CTA ;  /* 0x0000000000007992 */ /* 0x0007ec0000008000 */
[----:B---3--:R-:W3:Y:S02]  /*1160*/  FENCE.VIEW.ASYNC.S ;  /* 0x00000000000073c6 */ /* 0x008ee40000000000 */
[----:B---3--:R3:W-:Y:S01]  /*1170*/  SYNCS.ARRIVE.TRANS64.ART0 RZ, [UR23+0x60], R0 ;  /* 0x00006000ffff79a7 */ /* 0x0087e20008500017 */
[----:B----4-:R-:W-:-:S13]  /*1180*/  ISETP.NE.AND P0, PT, R7, 0x1, PT ;  /* 0x000000010700780c */ /* 0x010fda0003f05270 */
[----:B---3--:R-:W-:Y:S05]  /*1190*/  @P0 BRA `(.L_x_15) ;  /* 0x0000000400700947 */ /* 0x008fea0003800000 */
[----:B------:R-:W3:Y:S01]  /*11a0*/  LDCU.64 UR4, c[0x0][0x348] ;  /* 0x00006900ff0477ac */ /* 0x000ee20008000a00 */
[----:B------:R-:W-:Y:S01]  /*11b0*/  R2UR UR12, R5 ;  /* 0x00000000050c72ca */ /* 0x000fe200000e0000 */
[----:B--2---:R-:W-:Y:S01]  /*11c0*/  IMAD.MOV.U32 R8, RZ, RZ, 0x1 ;  /* 0x00000001ff087424 */ /* 0x004fe200078e00ff */
[----:B------:R-:W-:Y:S01]  /*11d0*/  R2UR UR20, R4 ;  /* 0x00000000041472ca */ /* 0x000fe200000e0000 */
[----:B------:R-:W-:Y:S01]  /*11e0*/  IMAD.MOV.U32 R2, RZ, RZ, RZ ;  /* 0x000000ffff027224 */ /* 0x000fe200078e00ff */
[----:B------:R-:W-:Y:S01]  /*11f0*/  R2UR UR28, R6 ;  /* 0x00000000061c72ca */ /* 0x000fe200000e0000 */
[----:B------:R-:W-:Y:S01]  /*1200*/  UMOV UR31, 0x1 ;  /* 0x00000001001f7882 */ /* 0x000fe20000000000 */
[----:B------:R-:W-:Y:S01]  /*1210*/  UMOV UR30, URZ ;  /* 0x000000ff001e7c82 */ /* 0x000fe20008000000 */
[----:B------:R-:W-:Y:S01]  /*1220*/  UMOV UR18, URZ ;  /* 0x000000ff00127c82 */ /* 0x000fe20008000000 */
[----:B------:R-:W-:Y:S01]  /*1230*/  UMOV UR10, URZ ;  /* 0x000000ff000a7c82 */ /* 0x000fe20008000000 */
[----:B---3--:R-:W-:-:S02]  /*1240*/  UIADD3 UR38, UP3, UPT, UR4, 0x40, URZ ;  /* 0x0000004004267890 */ /* 0x008fc4000ff7e0ff */
[----:B------:R-:W-:Y:S02]  /*1250*/  UIADD3 UR36, UP2, UPT, UR4, 0xc0, URZ ;  /* 0x000000c004247890 */ /* 0x000fe4000ff5e0ff */
[----:B------:R-:W-:Y:S02]  /*1260*/  UIADD3 UR34, UP1, UPT, UR4, 0x140, URZ ;  /* 0x0000014004227890 */ /* 0x000fe4000ff3e0ff */
[----:B------:R-:W-:Y:S02]  /*1270*/  UIADD3 UR32, UP0, UPT, UR4, 0x1c0, URZ ;  /* 0x000001c004207890 */ /* 0x000fe4000ff1e0ff */
[----:B------:R-:W-:Y:S02]  /*1280*/  UIADD3.X UR39, UPT, UPT, URZ, UR5, URZ, UP3, !UPT ;  /* 0x00000005ff277290 */ /* 0x000fe40009ffe4ff */
[----:B------:R-:W-:Y:S02]  /*1290*/  UIADD3.X UR37, UPT, UPT, URZ, UR5, URZ, UP2, !UPT ;  /* 0x00000005ff257290 */ /* 0x000fe400097fe4ff */
[----:B------:R-:W-:-:S02]  /*12a0*/  UIADD3.X UR35, UPT, UPT, URZ, UR5, URZ, UP1, !UPT ;  /* 0x00000005ff237290 */ /* 0x000fc40008ffe4ff */
[----:B------:R-:W-:-:S12]  /*12b0*/  UIADD3.X UR33, UPT, UPT, URZ, UR5, URZ, UP0, !UPT ;  /* 0x00000005ff217290 */ /* 0x000fd800087fe4ff */
.L_x_20:
[----:B------:R-:W-:Y:S01]  /*12c0*/  USHF.L.U32 UR4, UR31, 0x1f, URZ ;  /* 0x0000001f1f047899 */ /* 0x000fe200080006ff */
[----:B------:R-:W-:Y:S01]  /*12d0*/  HFMA2 R3, -RZ, RZ, 0, -16 ;  /* 0x0000cc00ff037431 */ /* 0x000fe200000001ff */
[----:B------:R-:W-:Y:S02]  /*12e0*/  ULEA UR5, UR30, UR23, 0x3 ;  /* 0x000000171e057291 */ /* 0x000fe4000f8e18ff */
[----:B------:R-:W-:Y:S02]  /*12f0*/  USHF.L.U32 UR27, UR12, 0x8, URZ ;  /* 0x000000080c1b7899 */ /* 0x000fe400080006ff */
[----:B------:R-:W-:Y:S01]  /*1300*/  MOV R0, UR4 ;  /* 0x0000000400007c02 */ /* 0x000fe20008000f00 */
[----:B------:R-:W-:Y:S02]  /*1310*/  USHF.L.U32 UR7, UR20, 0x7, URZ ;  /* 0x0000000714077899 */ /* 0x000fe400080006ff */
[----:B------:R-:W-:Y:S02]  /*1320*/  UIADD3 UR12, UPT, UPT, UR12, UR12, URZ ;  /* 0x0000000c0c0c7290 */ /* 0x000fe4000fffe0ff */
[----:B--2---:R2:W3:Y:S01]  /*1330*/  SYNCS.PHASECHK.TRANS64.TRYWAIT P2, [UR5+0x20], R0 ;  /* 0x00002000ff0075a7 */ /* 0x0044e20008041105 */
[----:B------:R-:W-:-:S09]  /*1340*/  UMOV UR29, URZ ;  /* 0x000000ff001d7c82 */ /* 0x000fd20008000000 */
.L_x_18:
[----:B----4-:R-:W-:Y:S02]  /*1350*/  USHF.L.U32 UR6, UR29, 0x8, URZ ;  /* 0x000000081d067899 */ /* 0x010fe400080006ff */
[----:B------:R-:W-:Y:S02]  /*1360*/  ULEA UR5, UR30, UR23, 0x3 ;  /* 0x000000171e057291 */ /* 0x000fe4000f8e18ff */
[----:B------:R-:W-:Y:S02]  /*1370*/  USHF.L.U32 UR4, UR30, 0xf, URZ ;  /* 0x0000000f1e047899 */ /* 0x000fe400080006ff */
[----:B------:R-:W-:Y:S02]  /*1380*/  USHF.L.U32 UR24, UR30, 0x10, URZ ;  /* 0x000000101e187899 */ /* 0x000fe400080006ff */
[----:B------:R-:W-:Y:S02]  /*1390*/  ULEA UR16, UR30, UR23, 0xa ;  /* 0x000000171e107291 */ /* 0x000fe4000f8e50ff */
[----:B------:R-:W-:-:S02]  /*13a0*/  ULEA UR8, UR30, UR23, 0xb ;  /* 0x000000171e087291 */ /* 0x000fc4000f8e58ff */
[----:B------:R-:W-:Y:S02]  /*13b0*/  UIADD3 UR21, UPT, UPT, UR30, 0x1, URZ ;  /* 0x000000011e157890 */ /* 0x000fe4000fffe0ff */
[----:B------:R-:W-:Y:S02]  /*13c0*/  UISETP.GT.U32.AND UP0, UPT, UR29, 0xe, UPT ;  /* 0x0000000e1d00788c */ /* 0x000fe4000bf04070 */
[----:B------:R-:W-:Y:S02]  /*13d0*/  UIADD3 UR19, UPT, UPT, UR29, UR29, URZ ;  /* 0x0000001d1d137290 */ /* 0x000fe4000fffe0ff */
[----:B------:R-:W-:Y:S02]  /*13e0*/  ULEA.HI.SX32 UR4, UR4, UR23, 0x1f ;  /* 0x0000001704047291 */ /* 0x000fe4000f8ffaff */
[----:B------:R-:W-:Y:S02]  /*13f0*/  ULEA.HI.SX32 UR24, UR24, UR23, 0x1f ;  /* 0x0000001718187291 */ /* 0x000fe4000f8ffaff */
[----:B------:R-:W-:-:S02]  /*1400*/  UIADD3 UR16, UPT, UPT, UR16, 0x34c00, URZ ;  /* 0x00034c0010107890 */ /* 0x000fc4000fffe0ff */
[----:B------:R-:W-:Y:S02]  /*1410*/  UIADD3 UR8, UPT, UPT, UR8, 0x35c00, URZ ;  /* 0x00035c0008087890 */ /* 0x000fe4000fffe0ff */
[----:B------:R-:W-:Y:S01]  /*1420*/  UISETP.NE.AND UP1, UPT, UR21, 0x4, UPT ;  /* 0x000000041500788c */ /* 0x000fe2000bf25270 */
[----:B------:R-:W-:Y:S01]  /*1430*/  UMOV UR13, UR28 ;  /* 0x0000001c000d7c82 */ /* 0x000fe20008000000 */
[----:B------:R-:W-:Y:S01]  /*1440*/  UMOV UR25, UR5 ;  /* 0x0000000500197c82 */ /* 0x000fe20008000000 */
[----:B------:R-:W-:Y:S01]  /*1450*/  UMOV UR26, UR6 ;  /* 0x00000006001a7c82 */ /* 0x000fe20008000000 */
[----:B------:R-:W-:Y:S01]  /*1460*/  UMOV UR17, UR5 ;  /* 0x0000000500117c82 */ /* 0x000fe20008000000 */
[----:B------:R-:W-:Y:S01]  /*1470*/  UMOV UR9, UR5 ;  /* 0x0000000500097c82 */ /* 0x000fe20008000000 */
[----:B--23--:R-:W-:Y:S05]  /*1480*/  @P2 BRA `(.L_x_16) ;  /* 0x0000000000102947 */ /* 0x00cfea0003800000 */
[----:B------:R-:W-:-:S06]  /*1490*/  USHF.L.U32 UR11, UR31, 0x1f, URZ ;  /* 0x0000001f1f0b7899 */ /* 0x000fcc00080006ff */
[----:B--2---:R-:W-:-:S04]  /*14a0*/  MOV R0, UR11 ;  /* 0x0000000b00007c02 */ /* 0x004fc80008000f00 */
[----:B------:R-:W2:Y:S02]  /*14b0*/  SYNCS.PHASECHK.TRANS64.TRYWAIT P0, [UR5+0x20], R0 ;  /* 0x00002000ff0075a7 */ /* 0x000ea40008001105 */
[----:B--2---:R-:W-:Y:S05]  /*14c0*/  @!P0 BRA `(.L_x_17) ;  /* 0x0000003000ec8947 */ /* 0x004fea0003800000 */
.L_x_16:
[----:B------:R-:W-:Y:S02]  /*14d0*/  ELECT P1, URZ, PT ;  /* 0x0000000000ff782f */ /* 0x000fe40003820000 */
[----:B------:R-:W-:Y:S01]  /*14e0*/  PLOP3.LUT P0, PT, PT, PT, UP0, 0x80, 0x8 ;  /* 0x000000000008781c */ /* 0x000fe20003f0f008 */
[----:B------:R-:W-:Y:S01]  /*14f0*/  USEL UR11, URZ, 0x1, UP1 ;  /* 0x00000001ff0b7887 */ /* 0x000fe20008800000 */
[----:B------:R-:W-:Y:S01]  /*1500*/  PLOP3.LUT P2, PT, PT, PT, PT, 0x80, 0x8 ;  /* 0x000000000008781c */ /* 0x000fe20003f4f070 */
[----:B------:R-:W-:Y:S02]  /*1510*/  USEL UR30, UR21, URZ, UP1 ;  /* 0x000000ff151e7287 */ /* 0x000fe40008800000 */
[----:B------:R-:W-:Y:S02]  /*1520*/  ULOP3.LUT UR31, UR31, UR11, URZ, 0x3c, !UPT ;  /* 0x0000000b1f1f7292 */ /* 0x000fe4000f8e3cff */
[----:B------:R-:W-:Y:S02]  /*1530*/  UIADD3 UR4, UPT, UPT, UR4, 0x4c00, URZ ;  /* 0x00004c0004047890 */ /* 0x000fe4000fffe0ff */
[----:B------:R-:W-:-:S02]  /*1540*/  UIADD3 UR24, UPT, UPT, UR24, 0x14c00, URZ ;  /* 0x00014c0018187890 */ /* 0x000fc4000fffe0ff */
[----:B------:R-:W-:Y:S01]  /*1550*/  @!UP0 USHF.L.U32 UR21, UR31, 0x1f, URZ ;  /* 0x0000001f1f158899 */ /* 0x000fe200080006ff */
[----:B------:R4:W-:Y:S01]  /*1560*/  @P1 SYNCS.ARRIVE.TRANS64 RZ, [UR5], R3 ;  /* 0x00000003ffff19a7 */ /* 0x0009e20008000005 */
[----:B------:R-:W-:Y:S01]  /*1570*/  @!UP0 ULEA UR22, UR30, UR23, 0x3 ;  /* 0x000000171e168291 */ /* 0x000fe2000f8e18ff */
[----:B------:R-:W-:Y:S02]  /*1580*/  UMOV UR11, UR19 ;  /* 0x00000013000b7c82 */ /* 0x000fe40008000000 */
[----:B------:R4:W-:Y:S01]  /*1590*/  UTMALDG.2D [UR4], [UR38], desc[URZ] ;  /* 0x0000ff04260075b4 */ /* 0x0009e20008009000 */
[----:B--2---:R-:W-:Y:S01]  /*15a0*/  IMAD.U32 R0, RZ, RZ, UR21 ;  /* 0x00000015ff007e24 */ /* 0x004fe2000f8e00ff */
[----:B------:R-:W-:-:S04]  /*15b0*/  UIADD3 UR29, UPT, UPT, UR29, 0x1, URZ ;  /* 0x000000011d1d7890 */ /* 0x000fc8000fffe0ff */
[----:B------:R-:W-:Y:S01]  /*15c0*/  UISETP.NE.AND UP0, UPT, UR29, 0x10, UPT ;  /* 0x000000101d00788c */ /* 0x000fe2000bf05270 */
[----:B------:R4:W-:Y:S01]  /*15d0*/  UTMALDG.3D [UR24], [UR36], desc[URZ] ;  /* 0x0000ff18240075b4 */ /* 0x0009e20008011000 */
[----:B------:R4:W-:Y:S01]  /*15e0*/  UTMALDG.3D [UR16], [UR34], desc[URZ] ;  /* 0x0000ff10220075b4 */ /* 0x0009e20008011000 */
[----:B------:R4:W-:Y:S01]  /*15f0*/  UTMALDG.4D [UR8], [UR32], desc[URZ] ;  /* 0x0000ff08200075b4 */ /* 0x0009e20008019000 */
[----:B------:R4:W2:Y:S05]  /*1600*/  @!P0 SYNCS.PHASECHK.TRANS64.TRYWAIT P2, [UR22+0x20], R0 ;  /* 0x00002000ff0085a7 */ /* 0x0008aa0008041116 */
[----:B------:R-:W-:Y:S05]  /*1610*/  BRA.U UP0, `(.L_x_18) ;  /* 0xfffffffd004c7547 */ /* 0x000fea000b83ffff */
[----:B----4-:R-:W-:Y:S02]  /*1620*/  LEA R3, R8, UR23, 0x3 ;  /* 0x0000001708037c11 */ /* 0x010fe4000f8e18ff */
[----:B------:R-:W-:-:S04]  /*1630*/  SHF.L.U32 R4, R2, 0x1f, RZ ;  /* 0x0000001f02047819 */ /* 0x000fc800000006ff */
[----:B------:R-:W3:Y:S02]  /*1640*/  SYNCS.PHASECHK.TRANS64.TRYWAIT P0, [R3+URZ+0x50], R4 ;  /* 0x00005004030075a7 */ /* 0x000ee400080011ff */
[----:B---3--:R-:W-:Y:S05]  /*1650*/  @!P0 BRA `(.L_x_19) ;  /* 0x0000003000a88947 */ /* 0x008fea0003800000 */
.L_x_67:
[C---:B------:R-:W-:Y:S01]  /*1660*/  LEA R4, R8.reuse, UR23, 0x4 ;  /* 0x0000001708047c11 */ /* 0x040fe2000f8e20ff */
[----:B------:R-:W-:Y:S02]  /*1670*/  VIADD R8, R8, 0x1 ;  /* 0x0000000108087836 */ /* 0x000fe40000000000 */
[----:B------:R-:W-:-:S03]  /*1680*/  IMAD.MOV.U32 R0, RZ, RZ, 0x1 ;  /* 0x00000001ff007424 */ /* 0x000fc600078e00ff */
[----:B---3--:R-:W3:Y:S01]  /*1690*/  LDS.128 R4, [R4+0x37c10] ;  /* 0x037c100004047984 */ /* 0x008ee20000000c00 */
[C---:B------:R-:W-:Y:S01]  /*16a0*/  ISETP.NE.AND P1, PT, R8.reuse, 0x2, PT ;  /* 0x000000020800780c */ /* 0x040fe20003f25270 */
[----:B------:R4:W-:Y:S06]  /*16b0*/  MEMBAR.ALL.CTA ;  /* 0x0000000000007992 */ /* 0x0009ec0000008000 */
[----:B----4-:R-:W4:Y:S01]  /*16c0*/  FENCE.VIEW.ASYNC.S ;  /* 0x00000000000073c6 */ /* 0x010f220000000000 */
[----:B------:R-:W-:Y:S01]  /*16d0*/  SEL R8, R8, RZ, P1 ;  /* 0x000000ff08087207 */ /* 0x000fe20000800000 */
[----:B----4-:R4:W-:Y:S01]  /*16e0*/  SYNCS.ARRIVE.TRANS64.ART0 RZ, [R3+URZ+0x60], R0 ;  /* 0x0000600003ff79a7 */ /* 0x0109e200085000ff */
[----:B---3--:R-:W-:-:S02]  /*16f0*/  ISETP.NE.AND P0, PT, R7, 0x1, PT ;  /* 0x000000010700780c */ /* 0x008fc40003f05270 */
[----:B------:R-:W-:Y:S02]  /*1700*/  R2UR UR12, R5 ;  /* 0x00000000050c72ca */ /* 0x000fe400000e0000 */
[----:B------:R-:W-:Y:S02]  /*1710*/  R2UR UR20, R4 ;  /* 0x00000000041472ca */ /* 0x000fe400000e0000 */
[----:B------:R-:W-:Y:S02]  /*1720*/  R2UR UR28, R6 ;  /* 0x00000000061c72ca */ /* 0x000fe400000e0000 */
[----:B----4-:R-:W-:-:S04]  /*1730*/  SEL R3, RZ, 0x1, P1 ;  /* 0x00000001ff037807 */ /* 0x010fc80000800000 */
[----:B------:R-:W-:Y:S01]  /*1740*/  LOP3.LUT R2, R2, R3, RZ, 0x3c, !PT ;  /* 0x0000000302027212 */ /* 0x000fe200078e3cff */
[----:B------:R-:W-:Y:S08]  /*1750*/  @!P0 BRA `(.L_x_20) ;  /* 0xfffffff800d88947 */ /* 0x000ff0000383ffff */
.L_x_15:
[----:B------:R-:W-:Y:S02]  /*1760*/  UISETP.NE.AND UP0, UPT, UR30, 0x3, UPT ;  /* 0x000000031e00788c */ /* 0x000fe4000bf05270 */
[----:B------:R-:W-:-:S04]  /*1770*/  UIADD3 UR5, UPT, UPT, UR30, 0x2, URZ ;  /* 0x000000021e057890 */ /* 0x000fc8000fffe0ff */
[----:B------:R-:W-:-:S04]  /*1780*/  USEL UR5, UR5, 0x1, UP0 ;  /* 0x0000000105057887 */ /* 0x000fc80008000000 */
[----:B------:R-:W-:Y:S02]  /*1790*/  UISETP.NE.AND UP0, UPT, UR5, 0x4, UPT ;  /* 0x000000040500788c */ /* 0x000fe4000bf05270 */
[----:B------:R-:W-:Y:S02]  /*17a0*/  UIADD3 UR5, UPT, UPT, UR5, 0x1, URZ ;  /* 0x0000000105057890 */ /* 0x000fe4000fffe0ff */
[----:B------:R-:W-:Y:S02]  /*17b0*/  UISETP.EQ.XOR UP1, UPT, UR30, 0x3, !UP0 ;  /* 0x000000031e00788c */ /* 0x000fe4000c722a70 */
[----:B------:R-:W-:-:S04]  /*17c0*/  USEL UR5, UR5, 0x1, UP0 ;  /* 0x0000000105057887 */ /* 0x000fc80008000000 */
[----:B------:R-:W-:Y:S02]  /*17d0*/  UISETP.EQ.XOR UP1, UPT, UR5, 0x4, UP1 ;  /* 0x000000040500788c */ /* 0x000fe40008f22a70 */
[----:B------:R-:W-:Y:S02]  /*17e0*/  UISETP.NE.AND UP0, UPT, UR5, 0x4, UPT ;  /* 0x000000040500788c */ /* 0x000fe4000bf05270 */
[----:B------:R-:W-:Y:S02]  /*17f0*/  USEL UR4, URZ, 0x1, !UP1 ;  /* 0x00000001ff047887 */ /* 0x000fe4000c800000 */
[----:B------:R-:W-:Y:S02]  /*1800*/  USEL UR5, UR5, URZ, UP0 ;  /* 0x000000ff05057287 */ /* 0x000fe40008000000 */
[----:B------:R-:W-:Y:S02]  /*1810*/  ULOP3.LUT UR4, UR31, UR4, URZ, 0x3c, !UPT ;  /* 0x000000041f047292 */ /* 0x000fe4000f8e3cff */
[----:B------:R-:W-:-:S02]  /*1820*/  ULEA UR5, UR5, UR23, 0x3 ;  /* 0x0000001705057291 */ /* 0x000fc4000f8e18ff */
[----:B------:R-:W-:-:S06]  /*1830*/  USHF.L.U32 UR4, UR4, 0x1f, URZ ;  /* 0x0000001f04047899 */ /* 0x000fcc00080006ff */
[----:B------:R-:W-:-:S04]  /*1840*/  MOV R0, UR4 ;  /* 0x0000000400007c02 */ /* 0x000fc80008000f00 */
[----:B------:R-:W3:Y:S02]  /*1850*/  SYNCS.PHASECHK.TRANS64.TRYWAIT P0, [UR5+0x20], R0 ;  /* 0x00002000ff0075a7 */ /* 0x000ee40008001105 */
[----:B---3--:R-:W-:Y:S05]  /*1860*/  @!P0 BRA `(.L_x_21) ;  /* 0x00000030003c8947 */ /* 0x008fea0003800000 */
.L_x_69:
[----:B------:R-:W-:-:S13]  /*1870*/  ELECT P0, URZ, PT ;  /* 0x0000000000ff782f */ /* 0x000fda0003800000 */
[----:B---3--:R-:W-:-:S04]  /*1880*/  @P0 MOV R0, 0xcc00 ;  /* 0x0000cc0000000802 */ /* 0x008fc80000000f00 */
[----:B------:R3:W-:Y:S03]  /*1890*/  @P0 SYNCS.ARRIVE.TRANS64 RZ, [UR5], R0 ;  /* 0x00000000ffff09a7 */ /* 0x0007e60008000005 */
.L_x_13:
[----:B------:R-:W-:-:S13]  /*18a0*/  ISETP.NE.AND P0, PT, R120, 0x4, PT ;  /* 0x000000047800780c */ /* 0x000fda0003f05270 */
[----:B------:R-:W-:Y:S05]  /*18b0*/  @P0 BRA `(.L_x_22) ;  /* 0x0000000800d80947 */ /* 0x000fea0003800000 */
[----:B------:R-:W4:Y:S08]  /*18c0*/  S2UR UR12, SR_CgaCtaId ;  /* 0x00000000000c79c3 */ /* 0x000f300000008800 */
[----:B------:R-:W-:Y:S06]  /*18d0*/  BAR.SYNC.DEFER_BLOCKING 0x3, 0xa0 ;  /* 0x00c2800000007b1d */ /* 0x000fec0000010000 */
[----:B------:R-:W-:-:S02]  /*18e0*/  UMOV UR4, 0x400 ;  /* 0x0000040000047882 */ /* 0x000fc40000000000 */
[----:B----4-:R-:W-:-:S09]  /*18f0*/  ULEA UR12, UR12, UR4, 0x18 ;  /* 0x000000040c0c7291 */ /* 0x010fd2000f8ec0ff */
[----:B---3--:R-:W3:Y:S01]  /*1900*/  LDS R0, [UR12+0x78] ;  /* 0x0000780cff007984 */ /* 0x008ee20008000800 */
[----:B------:R-:W4:Y:S02]  /*1910*/  SYNCS.PHASECHK.TRANS64.TRYWAIT P0, [UR12+0x50], RZ ;  /* 0x000050ffff0075a7 */ /* 0x000f24000800110c */
[----:B---34-:R-:W-:Y:S05]  /*1920*/  @!P0 BRA `(.L_x_23) ;  /* 0x00000030002c8947 */ /* 0x018fea0003800000 */
.L_x_71:
[----:B------:R-:W4:Y:S01]  /*1930*/  LDS R3, [UR12+0x37c1c] ;  /* 0x037c1c0cff037984 */ /* 0x000f220008000800 */
[----:B---3--:R-:W-:Y:S01]  /*1940*/  IMAD.MOV.U32 R2, RZ, RZ, 0x1 ;  /* 0x00000001ff027424 */ /* 0x008fe200078e00ff */
[----:B------:R-:W-:Y:S01]  /*1950*/  R2UR UR32, R0 ;  /* 0x00000000002072ca */ /* 0x000fe200000e0000 */
[----:B------:R-:W-:Y:S01]  /*1960*/  UMOV UR31, 0x1 ;  /* 0x00000001001f7882 */ /* 0x000fe20000000000 */
[----:B------:R3:W-:Y:S06]  /*1970*/  MEMBAR.ALL.CTA ;  /* 0x0000000000007992 */ /* 0x0007ec0000008000 */
[----:B---3--:R-:W3:Y:S02]  /*1980*/  FENCE.VIEW.ASYNC.S ;  /* 0x00000000000073c6 */ /* 0x008ee40000000000 */
[----:B---3--:R3:W-:Y:S01]  /*1990*/  SYNCS.ARRIVE.TRANS64.ART0 RZ, [UR12+0x60], R2 ;  /* 0x00006002ffff79a7 */ /* 0x0087e2000850000c */
[----:B----4-:R-:W-:-:S13]  /*19a0*/  ISETP.NE.AND P0, PT, R3, 0x1, PT ;  /* 0x000000010300780c */ /* 0x010fda0003f05270 */
[----:B---3--:R-:W-:Y:S05]  /*19b0*/  @P0 BRA `(.L_x_24) ;  /* 0x0000000800780947 */ /* 0x008fea0003800000 */
[----:B------:R-:W-:Y:S01]  /*19c0*/  UIADD3 UR10, UPT, UPT, UR32, 0x1d0, URZ ;  /* 0x000001d0200a7890 */ /* 0x000fe2000fffe0ff */
[----:B------:R-:W-:Y:S01]  /*19d0*/  HFMA2 R5, -RZ, RZ, 0, 5.9604644775390625e-08 ;  /* 0x00000001ff057431 */ /* 0x000fe200000001ff */
[----:B------:R-:W-:Y:S01]  /*19e0*/  UIADD3 UR8, UPT, UPT, UR32, 0x1d4, URZ ;  /* 0x000001d420087890 */ /* 0x000fe2000fffe0ff */
[----:B------:R-:W-:Y:S01]  /*19f0*/  MOV R4, RZ ;  /* 0x000000ff00047202 */ /* 0x000fe20000000f00 */
[----:B------:R-:W-:Y:S02]  /*1a00*/  UIADD3 UR6, UPT, UPT, UR32, -0x7ffffe30, URZ ;  /* 0x800001d020067890 */ /* 0x000fe4000fffe0ff */
[----:B------:R-:W-:Y:S02]  /*1a10*/  UIADD3 UR4, UPT, UPT, UR32, -0x7ffffe2c, URZ ;  /* 0x800001d420047890 */ /* 0x000fe4000fffe0ff */
[----:B------:R-:W-:Y:S02]  /*1a20*/  UIADD3 UR11, UPT, UPT, UR32, 0x1e0, URZ ;  /* 0x000001e0200b7890 */ /* 0x000fe4000fffe0ff */
[----:B------:R-:W-:-:S02]  /*1a30*/  UIADD3 UR9, UPT, UPT, UR32, 0x1e8, URZ ;  /* 0x000001e820097890 */ /* 0x000fc4000fffe0ff */
[----:B------:R-:W-:Y:S02]  /*1a40*/  UIADD3 UR7, UPT, UPT, UR32, -0x7ffffe20, URZ ;  /* 0x800001e020077890 */ /* 0x000fe4000fffe0ff */
[----:B------:R-:W-:Y:S02]  /*1a50*/  USHF.R.U32.HI UR18, URZ, 0x1, UR10 ;  /* 0x00000001ff127899 */ /* 0x000fe4000801160a */
[----:B------:R-:W-:Y:S02]  /*1a60*/  USHF.R.U32.HI UR17, URZ, 0x1, UR6 ;  /* 0x00000001ff117899 */ /* 0x000fe40008011606 */
[----:B------:R-:W-:Y:S01]  /*1a70*/  USHF.R.U32.HI UR16, URZ, 0x1, UR8 ;  /* 0x00000001ff107899 */ /* 0x000fe20008011608 */
[----:B------:R-:W-:Y:S01]  /*1a80*/  UMOV UR34, 0x8c02480 ;  /* 0x08c0248000227882 */ /* 0x000fe20000000000 */
[----:B------:R-:W-:Y:S02]  /*1a90*/  UIADD3 UR5, UPT, UPT, UR32, -0x7ffffe18, URZ ;  /* 0x800001e820057890 */ /* 0x000fe4000fffe0ff */
[----:B------:R-:W-:-:S02]  /*1aa0*/  USHF.R.U32.HI UR13, URZ, 0x1, UR4 ;  /* 0x00000001ff0d7899 */ /* 0x000fc40008011604 */
[----:B------:R-:W-:Y:S02]  /*1ab0*/  UIADD3 UR19, UPT, UPT, UR12, 0x35c00, URZ ;  /* 0x00035c000c137890 */ /* 0x000fe4000fffe0ff */
[----:B------:R-:W-:Y:S02]  /*1ac0*/  UIADD3 UR20, UPT, UPT, UR12, 0x34c00, URZ ;  /* 0x00034c000c147890 */ /* 0x000fe4000fffe0ff */
[----:B------:R-:W-:Y:S02]  /*1ad0*/  UIADD3 UR21, UPT, UPT, UR12, 0x4c00, URZ ;  /* 0x00004c000c157890 */ /* 0x000fe4000fffe0ff */
[----:B------:R-:W-:Y:S02]  /*1ae0*/  UIADD3 UR22, UPT, UPT, UR12, 0x14c00, URZ ;  /* 0x00014c000c167890 */ /* 0x000fe4000fffe0ff */
[----:B------:R-:W-:Y:S02]  /*1af0*/  USEL UR23, URZ, 0x4000, UP6 ;  /* 0x00004000ff177887 */ /* 0x000fe4000b000000 */
[----:B------:R-:W-:-:S02]  /*1b00*/  USHF.R.U32.HI UR46, URZ, 0x1a, UR11 ;  /* 0x0000001aff2e7899 */ /* 0x000fc4000801160b */
[----:B------:R-:W-:Y:S02]  /*1b10*/  USHF.R.U32.HI UR40, URZ, 0x1a, UR7 ;  /* 0x0000001aff287899 */ /* 0x000fe40008011607 */
[----:B------:R-:W-:Y:S02]  /*1b20*/  USHF.R.U32.HI UR36, URZ, 0x1a, UR9 ;  /* 0x0000001aff247899 */ /* 0x000fe40008011609 */
[----:B------:R-:W-:Y:S02]  /*1b30*/  USEL UR34, UR34, 0x8c00480, !UP5 ;  /* 0x08c0048022227887 */ /* 0x000fe4000e800000 */
[----:B------:R-:W-:Y:S02]  /*1b40*/  ULOP3.LUT UR18, UR18, 0x60000000, URZ, 0xc0, !UPT ;  /* 0x6000000012127892 */ /* 0x000fe4000f8ec0ff */
[----:B------:R-:W-:Y:S02]  /*1b50*/  ULOP3.LUT UR17, UR17, 0x60000000, URZ, 0xc0, !UPT ;  /* 0x6000000011117892 */ /* 0x000fe4000f8ec0ff */
[----:B------:R-:W-:-:S02]  /*1b60*/  ULOP3.LUT UR16, UR16, 0x60000000, URZ, 0xc0, !UPT ;  /* 0x6000000010107892 */ /* 0x000fc4000f8ec0ff */
[----:B------:R-:W-:Y:S02]  /*1b70*/  USHF.R.U32.HI UR35, URZ, 0x1a, UR5 ;  /* 0x0000001aff237899 */ /* 0x000fe40008011605 */
[----:B------:R-:W-:Y:S02]  /*1b80*/  ULOP3.LUT UR13, UR13, 0x60000000, URZ, 0xc0, !UPT ;  /* 0x600000000d0d7892 */ /* 0x000fe4000f8ec0ff */
[----:B------:R-:W-:Y:S02]  /*1b90*/  USHF.R.U32.HI UR19, URZ, 0x4, UR19 ;  /* 0x00000004ff137899 */ /* 0x000fe40008011613 */
[----:B------:R-:W-:Y:S02]  /*1ba0*/  USHF.R.U32.HI UR20, URZ, 0x4, UR20 ;  /* 0x00000004ff147899 */ /* 0x000fe40008011614 */
[----:B------:R-:W-:Y:S02]  /*1bb0*/  USHF.R.U32.HI UR21, URZ, 0x4, UR21 ;  /* 0x00000004ff157899 */ /* 0x000fe40008011615 */
[----:B------:R-:W-:-:S02]  /*1bc0*/  USHF.R.U32.HI UR22, URZ, 0x4, UR22 ;  /* 0x00000004ff167899 */ /* 0x000fc40008011616 */
[----:B------:R-:W-:Y:S02]  /*1bd0*/  UIADD3 UR34, UPT, UPT, UR23, UR34, URZ ;  /* 0x0000002217227290 */ /* 0x000fe4000fffe0ff */
[----:B------:R-:W-:Y:S02]  /*1be0*/  ULOP3.LUT UR46, UR18, 0x30, UR46, 0xf8, !UPT ;  /* 0x00000030122e7892 */ /* 0x000fe4000f8ef82e */
[----:B------:R-:W-:Y:S02]  /*1bf0*/  ULOP3.LUT UR40, UR17, 0x30, UR40, 0xf8, !UPT ;  /* 0x0000003011287892 */ /* 0x000fe4000f8ef828 */
[----:B------:R-:W-:Y:S02]  /*1c00*/  ULOP3.LUT UR36, UR16, 0x30, UR36, 0xf8, !UPT ;  /* 0x0000003010247892 */ /* 0x000fe4000f8ef824 */
[----:B------:R-:W-:Y:S02]  /*1c10*/  ULOP3.LUT UR35, UR13, 0x30, UR35, 0xf8, !UPT ;  /* 0x000000300d237892 */ /* 0x000fe4000f8ef823 */
[----:B------:R-:W-:-:S02]  /*1c20*/  ULOP3.LUT UR19, UR19, 0x3fc0, URZ, 0xc0, !UPT ;  /* 0x00003fc013137892 */ /* 0x000fc4000f8ec0ff */
[----:B------:R-:W-:Y:S02]  /*1c30*/  ULOP3.LUT UR20, UR20, 0x3fc0, URZ, 0xc0, !UPT ;  /* 0x00003fc014147892 */ /* 0x000fe4000f8ec0ff */
[----:B------:R-:W-:Y:S02]  /*1c40*/  ULOP3.LUT UR21, UR21, 0x3fc0, URZ, 0xc0, !UPT ;  /* 0x00003fc015157892 */ /* 0x000fe4000f8ec0ff */
[----:B------:R-:W-:Y:S02]  /*1c50*/  ULOP3.LUT UR22, UR22, 0x3fc0, URZ, 0xc0, !UPT ;  /* 0x00003fc016167892 */ /* 0x000fe4000f8ec0ff */
[----:B------:R-:W-:Y:S02]  /*1c60*/  ULOP3.LUT UR47, UR46, UR34, URZ, 0xfc, !UPT ;  /* 0x000000222e2f7292 */ /* 0x000fe4000f8efcff */
[----:B------:R-:W-:Y:S02]  /*1c70*/  ULOP3.LUT UR41, UR40, UR34, URZ, 0xfc, !UPT ;  /* 0x0000002228297292 */ /* 0x000fe4000f8efcff */
[----:B------:R-:W-:-:S02]  /*1c80*/  ULOP3.LUT UR37, UR36, UR34, URZ, 0xfc, !UPT ;  /* 0x0000002224257292 */ /* 0x000fc4000f8efcff */
[----:B------:R-:W-:Y:S02]  /*1c90*/  ULOP3.LUT UR35, UR35, UR34, URZ, 0xfc, !UPT ;  /* 0x0000002223237292 */ /* 0x000fe4000f8efcff */
[----:B------:R-:W-:Y:S02]  /*1ca0*/  UIADD3 UR24, UPT, UPT, UR12, 0x40, URZ ;  /* 0x000000400c187890 */ /* 0x000fe4000fffe0ff */
[----:B------:R-:W-:Y:S02]  /*1cb0*/  ULOP3.LUT UR19, UR19, 0x10000, URZ, 0xfc, !UPT ;  /* 0x0001000013137892 */ /* 0x000fe4000f8efcff */
[----:B------:R-:W-:Y:S02]  /*1cc0*/  ULOP3.LUT UR20, UR20, 0x10000, URZ, 0xfc, !UPT ;  /* 0x0001000014147892 */ /* 0x000fe4000f8efcff */
[----:B------:R-:W-:Y:S02]  /*1cd0*/  ULOP3.LUT UR21, UR21, 0x10000, URZ, 0xfc, !UPT ;  /* 0x0001000015157892 */ /* 0x000fe4000f8efcff */
[----:B------:R-:W-:Y:S01]  /*1ce0*/  ULOP3.LUT UR22, UR22, 0x10000, URZ, 0xfc, !UPT ;  /* 0x0001000016167892 */ /* 0x000fe2000f8efcff */
[----:B------:R-:W-:Y:S01]  /*1cf0*/  UMOV UR31, 0x1 ;  /* 0x00000001001f7882 */ /* 0x000fe20000000000 */
[----:B------:R-:W-:Y:S01]  /*1d00*/  UMOV UR30, URZ ;  /* 0x000000ff001e7c82 */ /* 0x000fe20008000000 */
[----:B------:R-:W-:Y:S01]  /*1d10*/  UMOV UR29, URZ ;  /* 0x000000ff001d7c82 */ /* 0x000fe20008000000 */
[----:B------:R-:W-:Y:S01]  /*1d20*/  UMOV UR46, URZ ;  /* 0x000000ff002e7c82 */ /* 0x000fe20008000000 */
[----:B------:R-:W-:Y:S01]  /*1d30*/  UMOV UR40, URZ ;  /* 0x000000ff00287c82 */ /* 0x000fe20008000000 */
[----:B------:R-:W-:Y:S01]  /*1d40*/  UMOV UR36, URZ ;  /* 0x000000ff00247c82 */ /* 0x000fe20008000000 */
[----:B------:R-:W-:-:S05]  /*1d50*/  UMOV UR34, URZ ;  /* 0x000000ff00227c82 */ /* 0x000fca0008000000 */
.L_x_31:
[----:B------:R-:W-:Y:S02]  /*1d60*/  USHF.L.U32 UR16, UR30, 0x1f, URZ ;  /* 0x0000001f1e107899 */ /* 0x000fe400080006ff */
[----:B------:R-:W-:Y:S02]  /*1d70*/  ULEA UR17, UR29, UR12, 0x3 ;  /* 0x0000000c1d117291 */ /* 0x000fe4000f8e18ff */
[----:B------:R-:W-:Y:S02]  /*1d80*/  USHF.L.U32 UR13, UR31, 0x1f, URZ ;  /* 0x0000001f1f0d7899 */ /* 0x000fe400080006ff */
[----:B----4-:R-:W-:Y:S01]  /*1d90*/  MOV R2, UR16 ;  /* 0x0000001000027c02 */ /* 0x010fe20008000f00 */
[----:B------:R-:W-:Y:S02]  /*1da0*/  ULOP3.LUT UR31, UR31, 0x1, URZ, 0x3c, !UPT ;  /* 0x000000011f1f7892 */ /* 0x000fe4000f8e3cff */
[----:B------:R-:W-:Y:S01]  /*1db0*/  UPLOP3.LUT UP2, UPT, UPT, UPT, UPT, 0x40, 0x4 ;  /* 0x000000000004789c */ /* 0x000fe20003f4e870 */
[----:B------:R-:W-:Y:S01]  /*1dc0*/  MOV R0, UR13 ;  /* 0x0000000d00007c02 */ /* 0x000fe20008000f00 */
[----:B------:R3:W4:Y:S01]  /*1dd0*/  SYNCS.PHASECHK.TRANS64.TRYWAIT P1, [UR17], R2 ;  /* 0x00000002ff0075a7 */ /* 0x0007220008021111 */
[----:B------:R-:W-:-:S02]  /*1de0*/  UIMAD UR17, UR31, 0xd0, UR32 ;  /* 0x000000d01f1178a4 */ /* 0x000fc4000f8e0220 */
[----:B------:R-:W5:Y:S02]  /*1df0*/  SYNCS.PHASECHK.TRANS64.TRYWAIT P0, [UR12+0x48], R0 ;  /* 0x00004800ff0075a7 */ /* 0x000f64000800110c */
[----:B---345:R-:W-:Y:S08]  /*1e00*/  @P0 BRA `(.L_x_25) ;  /* 0x0000000000080947 */ /* 0x038ff00003800000 */
[----:B------:R-:W3:Y:S02]  /*1e10*/  SYNCS.PHASECHK.TRANS64.TRYWAIT P0, [UR12+0x48], R0 ;  /* 0x00004800ff0075a7 */ /* 0x000ee4000800110c */
[----:B---3--:R-:W-:Y:S05]  /*1e20*/  @!P0 BRA `(.L_x_26) ;  /* 0x0000002c00048947 */ /* 0x008fea0003800000 */
.L_x_25:
[----:B------:R-:W-:-:S05]  /*1e30*/  UMOV UR27, URZ ;  /* 0x000000ff001b7c82 */ /* 0x000fca0008000000 */
.L_x_29:
[----:B------:R-:W-:Y:S02]  /*1e40*/  UIADD3 UR23, UPT, UPT, UR29, 0x1, URZ ;  /* 0x000000011d177890 */ /* 0x000fe4000fffe0ff */
[----:B------:R-:W-:Y:S02]  /*1e50*/  UISETP.GT.U32.AND UP0, UPT, UR27, 0xe, UPT ;  /* 0x0000000e1b00788c */ /* 0x000fe4000bf04070 */
[----:B----4-:R-:W-:Y:S02]  /*1e60*/  ULEA UR62, UR29, UR20, 0x6 ;  /* 0x000000141d3e7291 */ /* 0x010fe4000f8e30ff */
[----:B------:R-:W-:Y:S02]  /*1e70*/  ULEA UR58, UR29, UR19, 0x7 ;  /* 0x000000131d3a7291 */ /* 0x000fe4000f8e38ff */
[----:B------:R-:W-:Y:S01]  /*1e80*/  ULEA UR50, UR29, UR22, 0xb ;  /* 0x000000161d327291 */ /* 0x000fe2000f8e58ff */
[----:B------:R-:W-:Y:S01]  /*1e90*/  PLOP3.LUT P0, PT, PT, PT, UP0, 0x80, 0x8 ;  /* 0x000000000008781c */ /* 0x000fe20003f0f008 */
[----:B------:R-:W-:Y:S02]  /*1ea0*/  ULEA UR48, UR29, UR21, 0xa ;  /* 0x000000151d307291 */ /* 0x000fe4000f8e50ff */
[----:B------:R-:W-:Y:S02]  /*1eb0*/  ULEA UR13, UR29, UR12, 0x3 ;  /* 0x0000000c1d0d7291 */ /* 0x000fe4000f8e18ff */
[----:B------:R-:W-:Y:S02]  /*1ec0*/  UISETP.NE.AND UP1, UPT, UR23, 0x4, UPT ;  /* 0x000000041700788c */ /* 0x000fe4000bf25270 */
[----:B------:R-:W-:Y:S02]  /*1ed0*/  UIADD3 UR60, UPT, UPT, UR62, 0x20, URZ ;  /* 0x000000203e3c7890 */ /* 0x000fe4000fffe0ff */
        /* <DEDUP_REMOVED lines=10> */
[----:B------:R-:W-:Y:S02]  /*1f80*/  USEL UR25, URZ, 0x1, UP1 ;  /* 0x00000001ff197887 */ /* 0x000fe40008800000 */
[----:B------:R-:W-:Y:S01]  /*1f90*/  USEL UR29, UR23, URZ, UP1 ;  /* 0x000000ff171d7287 */ /* 0x000fe20008800000 */
[----:B------:R-:W-:Y:S01]  /*1fa0*/  UMOV UR63, 0x4008 ;  /* 0x00004008003f7882 */ /* 0x000fe20000000000 */
        /* <DEDUP_REMOVED lines=10> */
[----:B---3--:R-:W-:Y:S05]  /*2050*/  @P1 BRA `(.L_x_27) ;  /* 0x0000000000101947 */ /* 0x008fea0003800000 */
[----:B------:R-:W-:Y:S06]  /*2060*/  USHF.L.U32 UR23, UR30, 0x1f, URZ ;  /* 0x0000001f1e177899 */ /* 0x000fec00080006ff */
[----:B---3--:R-:W-:Y:S04]  /*2070*/  MOV R0, UR23 ;  /* 0x0000001700007c02 */ /* 0x008fe80008000f00 */
[----:B------:R-:W3:Y:S02]  /*2080*/  SYNCS.PHASECHK.TRANS64.TRYWAIT P1, [UR13], R0 ;  /* 0x00000000ff0075a7 */ /* 0x000ee4000802110d */
[----:B---3--:R-:W-:Y:S05]  /*2090*/  @!P1 BRA `(.L_x_28) ;  /* 0x0000002800889947 */ /* 0x008fea0003800000 */
.L_x_27:
[----:B------:R-:W-:Y:S01]  /*20a0*/  ULOP3.LUT UR30, UR30, UR25, URZ, 0x3c, !UPT ;  /* 0x000000191e1e7292 */ /* 0x000fe2000f8e3cff */
[----:B------:R-:W-:Y:S01]  /*20b0*/  PLOP3.LUT P1, PT, PT, PT, PT, 0x80, 0x8 ;  /* 0x000000000008781c */ /* 0x000fe20003f2f070 */
[----:B------:R-:W-:Y:S01]  /*20c0*/  UIADD3 UR27, UPT, UPT, UR27, 0x1, URZ ;  /* 0x000000011b1b7890 */ /* 0x000fe2000fffe0ff */
[----:B------:R4:W-:Y:S01]  /*20d0*/  UTCCP.T.S.4x32dp128bit tmem[UR32+0x1d0], gdesc[UR62] ;  /* 0x0001d03e200079e7 */ /* 0x0009e20009100000 */
[----:B------:R-:W-:Y:S01]  /*20e0*/  UMOV UR66, UR16 ;  /* 0x0000001000427c82 */ /* 0x000fe20008000000 */
[----:B------:R-:W-:Y:S01]  /*20f0*/  @!UP0 USHF.L.U32 UR13, UR30, 0x1f, URZ ;  /* 0x0000001f1e0d8899 */ /* 0x000fe200080006ff */
[----:B------:R4:W-:Y:S01]  /*2100*/  UTCCP.T.S.4x32dp128bit tmem[UR32+0x1d4], gdesc[UR60] ;  /* 0x0001d43c200079e7 */ /* 0x0009e20009100000 */
[----:B------:R-:W-:Y:S01]  /*2110*/  @!UP0 ULEA UR16, UR29, UR12, 0x3 ;  /* 0x0000000c1d108291 */ /* 0x000fe2000f8e18ff */
[----:B------:R4:W-:Y:S01]  /*2120*/  UTCCP.T.S.4x32dp128bit tmem[UR32+0x1e0], gdesc[UR58] ;  /* 0x0001e03a200079e7 */ /* 0x0009e20009100000 */
[----:B------:R4:W-:Y:S01]  /*2130*/  UTCCP.T.S.4x32dp128bit tmem[UR32+0x1e4], gdesc[UR56] ;  /* 0x0001e438200079e7 */ /* 0x0009e20009100000 */
[----:B------:R4:W-:Y:S01]  /*2140*/  UTCCP.T.S.4x32dp128bit tmem[UR32+0x1e8], gdesc[UR54] ;  /* 0x0001e836200079e7 */ /* 0x0009e20009100000 */
[----:B------:R4:W-:Y:S01]  /*2150*/  UTCCP.T.S.4x32dp128bit tmem[UR32+0x1ec], gdesc[UR52] ;  /* 0x0001ec34200079e7 */ /* 0x0009e20009100000 */
[----:B------:R4:W-:Y:S01]  /*2160*/  UTCOMMA gdesc[UR48], gdesc[UR50], tmem[UR17], tmem[UR46], idesc[UR47], tmem[UR10], UP2 ;  /* 0xc00a2e32300075ea */ /* 0x0009e20009000011 */
[----:B------:R-:W-:Y:S01]  /*2170*/  UMOV UR64, UR28 ;  /* 0x0000001c00407c82 */ /* 0x000fe20008000000 */
[----:B------:R-:W-:Y:S01]  /*2180*/  UMOV UR65, 0x40004040 ;  /* 0x4000404000417882 */ /* 0x000fe20000000000 */
[----:B---3--:R-:W-:Y:S01]  /*2190*/  MOV R0, UR13 ;  /* 0x0000000d00007c02 */ /* 0x008fe20008000f00 */
[----:B------:R4:W-:Y:S01]  /*21a0*/  UTCOMMA gdesc[UR42], gdesc[UR44], tmem[UR17], tmem[UR40], idesc[UR41], tmem[UR6], UPT ;  /* 0xc006282c2a0075ea */ /* 0x0009e2000b800011 */
[----:B------:R-:W-:Y:S01]  /*21b0*/  UMOV UR67, 0x40004040 ;  /* 0x4000404000437882 */ /* 0x000fe20000000000 */
[----:B------:R-:W-:Y:S01]  /*21c0*/  UMOV UR68, UR18 ;  /* 0x0000001200447c82 */ /* 0x000fe20008000000 */
[----:B------:R-:W-:Y:S01]  /*21d0*/  UMOV UR69, 0x40004040 ;  /* 0x4000404000457882 */ /* 0x000fe20000000000 */
[----:B------:R4:W-:Y:S01]  /*21e0*/  UTCOMMA gdesc[UR64], gdesc[UR38], tmem[UR17], tmem[UR36], idesc[UR37], tmem[UR8], UPT ;  /* 0xc0082426400075ea */ /* 0x0009e2000b800011 */
[----:B------:R4:W-:Y:S01]  /*21f0*/  UTCOMMA gdesc[UR68], gdesc[UR66], tmem[UR17], tmem[UR34], idesc[UR35], tmem[UR4], UPT ;  /* 0xc0042242440075ea */ /* 0x0009e2000b800011 */
[----:B------:R4:W-:Y:S01]  /*2200*/  UTCBAR [UR26], URZ ;  /* 0x000000ff1a0073e9 */ /* 0x0009e200080000ff */
[----:B------:R4:W3:Y:S01]  /*2210*/  @!P0 SYNCS.PHASECHK.TRANS64.TRYWAIT P1, [UR16], R0 ;  /* 0x00000000ff0085a7 */ /* 0x0008e20008021110 */
[----:B------:R-:W-:Y:S02]  /*2220*/  UISETP.NE.AND UP0, UPT, UR27, 0x10, UPT ;  /* 0x000000101b00788c */ /* 0x000fe4000bf05270 */
[----:B------:R-:W-:Y:S07]  /*2230*/  UPLOP3.LUT UP2, UPT, UPT, UPT, UPT, 0x80, 0x8 ;  /* 0x000000000008789c */ /* 0x000fee0003f4f070 */
[----:B------:R-:W-:Y:S05]  /*2240*/  BRA.U UP0, `(.L_x_29) ;  /* 0xfffffff900fc7547 */ /* 0x000fea000b83ffff */
[----:B------:R-:W-:Y:S01]  /*2250*/  USHF.L.U32 UR13, UR31, 0x1f, URZ ;  /* 0x0000001f1f0d7899 */ /* 0x000fe200080006ff */
[----:B------:R-:W-:Y:S01]  /*2260*/  LEA R2, R5, UR12, 0x3 ;  /* 0x0000000c05027c11 */ /* 0x000fe2000f8e18ff */
[----:B------:R4:W-:Y:S01]  /*2270*/  UTCBAR [UR24], URZ ;  /* 0x000000ff180073e9 */ /* 0x0009e200080000ff */
[----:B------:R-:W-:-:S03]  /*2280*/  SHF.L.U32 R3, R4, 0x1f, RZ ;  /* 0x0000001f04037819 */ /* 0x000fc600000006ff */
[----:B----4-:R-:W-:-:S04]  /*2290*/  IMAD.U32 R0, RZ, RZ, UR13 ;  /* 0x0000000dff007e24 */ /* 0x010fc8000f8e00ff */
[----:B------:R4:W-:Y:S01]  /*22a0*/  SYNCS.PHASECHK.TRANS64.TRYWAIT PT, [UR12+0x48], R0 ;  /* 0x00004800ff0075a7 */ /* 0x0009e200080e110c */
[----:B------:R-:W5:Y:S02]  /*22b0*/  SYNCS.PHASECHK.TRANS64.TRYWAIT P0, [R2+URZ+0x50], R3 ;  /* 0x00005003020075a7 */ /* 0x000f6400080011ff */
[----:B----45:R-:W-:Y:S05]  /*22c0*/  @!P0 BRA `(.L_x_30) ;  /* 0x00000028001c8947 */ /* 0x030fea0003800000 */
.L_x_75:
[C---:B------:R-:W-:Y:S01]  /*22d0*/  LEA R0, R5.reuse, UR12, 0x4 ;  /* 0x0000000c05007c11 */ /* 0x040fe2000f8e20ff */
[----:B------:R-:W-:Y:S02]  /*22e0*/  VIADD R5, R5, 0x1 ;  /* 0x0000000105057836 */ /* 0x000fe40000000000 */
[----:B------:R-:W-:-:S03]  /*22f0*/  IMAD.MOV.U32 R3, RZ, RZ, 0x1 ;  /* 0x00000001ff037424 */ /* 0x000fc600078e00ff */
[----:B------:R-:W5:Y:S01]  /*2300*/  LDS R0, [R0+0x37c1c] ;  /* 0x037c1c0000007984 */ /* 0x000f620000000800 */
[C---:B---3--:R-:W-:Y:S01]  /*2310*/  ISETP.NE.AND P1, PT, R5.reuse, 0x2, PT ;  /* 0x000000020500780c */ /* 0x048fe20003f25270 */
[----:B------:R3:W-:Y:S06]  /*2320*/  MEMBAR.ALL.CTA ;  /* 0x0000000000007992 */ /* 0x0007ec0000008000 */
[----:B---3--:R-:W3:Y:S01]  /*2330*/  FENCE.VIEW.ASYNC.S ;  /* 0x00000000000073c6 */ /* 0x008ee20000000000 */
[----:B------:R-:W-:Y:S01]  /*2340*/  SEL R5, R5, RZ, P1 ;  /* 0x000000ff05057207 */ /* 0x000fe20000800000 */
[----:B---3--:R3:W-:Y:S01]  /*2350*/  SYNCS.ARRIVE.TRANS64.ART0 RZ, [R2+URZ+0x60], R3 ;  /* 0x0000600302ff79a7 */ /* 0x0087e200085000ff */
[----:B-----5:R-:W-:-:S02]  /*2360*/  ISETP.NE.AND P0, PT, R0, 0x1, PT ;  /* 0x000000010000780c */ /* 0x020fc40003f05270 */
[----:B---3--:R-:W-:-:S04]  /*2370*/  SEL R3, RZ, 0x1, P1 ;  /* 0x00000001ff037807 */ /* 0x008fc80000800000 */
[----:B------:R-:W-:-:S07]  /*2380*/  LOP3.LUT R4, R4, R3, RZ, 0x3c, !PT ;  /* 0x0000000304047212 */ /* 0x000fce00078e3cff */
[----:B------:R-:W-:Y:S05]  /*2390*/  @!P0 BRA `(.L_x_31) ;  /* 0xfffffff800708947 */ /* 0x000fea000383ffff */
.L_x_24:
[----:B------:R-:W3:Y:S02]  /*23a0*/  S2UR UR4, SR_CgaCtaId ;  /* 0x00000000000479c3 */ /* 0x000ee40000008800 */
[----:B---3--:R-:W-:-:S04]  /*23b0*/  ULOP3.LUT UR4, UR4, 0x1, URZ, 0xc0, !UPT ;  /* 0x0000000104047892 */ /* 0x008fc8000f8ec0ff */
[----:B------:R-:W-:-:S09]  /*23c0*/  UISETP.NE.U32.AND UP0, UPT, UR4, 0x1, UPT ;  /* 0x000000010400788c */ /* 0x000fd2000bf05070 */
[----:B------:R-:W-:Y:S05]  /*23d0*/  BRA.U !UP0, `(.L_x_22) ;  /* 0x0000000108107547 */ /* 0x000fea000b800000 */
[----:B------:R-:W-:-:S06]  /*23e0*/  USHF.L.U32 UR31, UR31, 0x1f, URZ ;  /* 0x0000001f1f1f7899 */ /* 0x000fcc00080006ff */
[----:B------:R-:W-:-:S04]  /*23f0*/  MOV R0, UR31 ;  /* 0x0000001f00007c02 */ /* 0x000fc80008000f00 */
[----:B------:R-:W3:Y:S02]  /*2400*/  SYNCS.PHASECHK.TRANS64.TRYWAIT P0, [UR12+0x48], R0 ;  /* 0x00004800ff0075a7 */ /* 0x000ee4000800110c */
[----:B---3--:R-:W-:Y:S05]  /*2410*/  @!P0 BRA `(.L_x_32) ;  /* 0x0000002400e48947 */ /* 0x008fea0003800000 */
.L_x_22:
[----:B------:R-:W-:-:S13]  /*2420*/  ISETP.GT.AND P0, PT, R120, 0x3, PT ;  /* 0x000000037800780c */ /* 0x000fda0003f04270 */
[----:B-1----:R-:W-:Y:S05]  /*2430*/  @P0 EXIT ;  /* 0x000000000000094d */ /* 0x002fea0003800000 */
[----:B------:R-:W-:Y:S05]  /*2440*/  BRA.U !UP4, `(.L_x_33) ;  /* 0x000000010cb87547 */ /* 0x000fea000b800000 */
[----:B------:R-:W1:Y:S01]  /*2450*/  S2UR UR6, SR_CgaCtaId ;  /* 0x00000000000679c3 */ /* 0x000e620000008800 */
[----:B------:R-:W-:Y:S01]  /*2460*/  NOP ;  /* 0x0000000000007918 */ /* 0x000fe20000000000 */
[----:B------:R-:W-:Y:S01]  /*2470*/  UMOV UR4, 0x40 ;  /* 0x0000004000047882 */ /* 0x000fe20000000000 */
[----:B------:R-:W-:Y:S01]  /*2480*/  UMOV UR5, 0x400 ;  /* 0x0000040000057882 */ /* 0x000fe20000000000 */
[----:B-1----:R-:W-:Y:S02]  /*2490*/  ULEA UR4, UR6, UR4, 0x18 ;  /* 0x0000000406047291 */ /* 0x002fe4000f8ec0ff */
[----:B------:R-:W-:-:S07]  /*24a0*/  ULEA UR5, UR6, UR5, 0x18 ;  /* 0x0000000506057291 */ /* 0x000fce000f8ec0ff */
[----:B---3--:R-:W1:Y:S02]  /*24b0*/  LDS.U8 R0, [UR4] ;  /* 0x00000004ff007984 */ /* 0x008e640008000000 */
[----:B-1----:R-:W-:-:S13]  /*24c0*/  ISETP.NE.AND P0, PT, R0, RZ, PT ;  /* 0x000000ff0000720c */ /* 0x002fda0003f05270 */
[----:B------:R-:W-:Y:S05]  /*24d0*/  @P0 BRA `(.L_x_34) ;  /* 0x00000000007c0947 */ /* 0x000fea0003800000 */
[----:B------:R-:W-:-:S13]  /*24e0*/  ELECT P0, URZ, PT ;  /* 0x0000000000ff782f */ /* 0x000fda0003800000 */
[----:B------:R-:W-:Y:S05]  /*24f0*/  @!P0 BRA `(.L_x_35) ;  /* 0x0000000000848947 */ /* 0x000fea0003800000 */
[----:B------:R-:W-:Y:S01]  /*2500*/  UMOV UR4, 0x10 ;  /* 0x0000001000047882 */ /* 0x000fe20000000000 */
[----:B----4-:R-:W-:-:S04]  /*2510*/  IMAD.MOV.U32 R2, RZ, RZ, 0xffff ;  /* 0x0000ffffff027424 */ /* 0x010fc800078e00ff */
[----:B------:R-:W-:Y:S04]  /*2520*/  DEPBAR.LE SB1, 0x36 ;  /* 0x00009d800000791a */ /* 0x000fe80000000000 */
[----:B------:R-:W1:Y:S02]  /*2530*/  UTCATOMSWS.FIND_AND_SET.ALIGN UP0, UR4, UR4 ;  /* 0x00000004000475e3 */ /* 0x000e640008000800 */
[----:B-1----:R-:W-:Y:S01]  /*2540*/  PLOP3.LUT P0, PT, PT, PT, UP0, 0x80, 0x8 ;  /* 0x000000000008781c */ /* 0x002fe20003f0f008 */
[----:B------:R-:W-:-:S03]  /*2550*/  IMAD.U32 R5, RZ, RZ, UR4 ;  /* 0x00000004ff057e24 */ /* 0x000fc6000f8e00ff */
[----:B------:R-:W-:-:S04]  /*2560*/  SEL R0, RZ, 0xffffffff, !P0 ;  /* 0xffffffffff007807 */ /* 0x000fc80004000000 */
[----:B------:R-:W-:Y:S01]  /*2570*/  ISETP.NE.AND P0, PT, R0, RZ, PT ;  /* 0x000000ff0000720c */ /* 0x000fe20003f05270 */
[----:B------:R-:W-:-:S12]  /*2580*/  IMAD.MOV.U32 R0, RZ, RZ, 0x1 ;  /* 0x00000001ff007424 */ /* 0x000fd800078e00ff */
[----:B------:R-:W-:Y:S05]  /*2590*/  @P0 BRA `(.L_x_36) ;  /* 0x0000000000240947 */ /* 0x000fea0003800000 */
.L_x_37:
[----:B------:R-:W-:Y:S05]  /*25a0*/  NANOSLEEP 0x64 ;  /* 0x000000640000795d */ /* 0x000fea0003800000 */
[----:B------:R-:W-:-:S05]  /*25b0*/  UMOV UR4, 0x10 ;  /* 0x0000001000047882 */ /* 0x000fca0000000000 */
[----:B------:R-:W-:Y:S04]  /*25c0*/  DEPBAR.LE SB1, 0x36 ;  /* 0x00009d800000791a */ /* 0x000fe80000000000 */
[----:B------:R-:W1:Y:S02]  /*25d0*/  UTCATOMSWS.FIND_AND_SET.ALIGN UP0, UR4, UR4 ;  /* 0x00000004000475e3 */ /* 0x000e640008000800 */
[----:B-1----:R-:W-:Y:S01]  /*25e0*/  PLOP3.LUT P0, PT, PT, PT, UP0, 0x80, 0x8 ;  /* 0x000000000008781c */ /* 0x002fe20003f0f008 */
[----:B------:R-:W-:-:S03]  /*25f0*/  IMAD.U32 R5, RZ, RZ, UR4 ;  /* 0x00000004ff057e24 */ /* 0x000fc6000f8e00ff */
[----:B------:R-:W-:-:S04]  /*2600*/  SEL R3, RZ, 0xffffffff, !P0 ;  /* 0xffffffffff037807 */ /* 0x000fc80004000000 */
[----:B------:R-:W-:-:S13]  /*2610*/  ISETP.NE.AND P0, PT, R3, RZ, PT ;  /* 0x000000ff0300720c */ /* 0x000fda0003f05270 */
[----:B------:R-:W-:Y:S05]  /*2620*/  @!P0 BRA `(.L_x_37) ;  /* 0xfffffffc00dc8947 */ /* 0x000fea000383ffff */
.L_x_36:
[C---:B------:R-:W-:Y:S01]  /*2630*/  VIADD R3, R5.reuse, 0x10 ;  /* 0x0000001005037836 */ /* 0x040fe20000000000 */
[----:B------:R-:W-:Y:S01]  /*2640*/  UMOV UR4, 0x50 ;  /* 0x0000005000047882 */ /* 0x000fe20000000000 */
[----:B------:R-:W-:Y:S01]  /*2650*/  SHF.L.U32 R2, R2, R5, RZ ;  /* 0x0000000502027219 */ /* 0x000fe200000006ff */
[----:B------:R-:W-:Y:S01]  /*2660*/  ULEA UR4, UR6, UR4, 0x18 ;  /* 0x0000000406047291 */ /* 0x000fe2000f8ec0ff */
[----:B------:R-:W-:Y:S01]  /*2670*/  IMAD.SHL.U32 R5, R5, 0x20, RZ ;  /* 0x0000002005057824 */ /* 0x000fe200078e00ff */
[----:B------:R-:W-:-:S04]  /*2680*/  SHF.L.U32 R3, R0, R3, RZ ;  /* 0x0000000300037219 */ /* 0x000fc800000006ff */
[----:B------:R-:W-:-:S05]  /*2690*/  LOP3.LUT R2, R3, R2, RZ, 0xfc, !PT ;  /* 0x0000000203027212 */ /* 0x000fca00078efcff */
[----:B------:R1:W-:Y:S04]  /*26a0*/  ATOMS.OR RZ, [UR4], R2 ;  /* 0x00000002ffff798c */ /* 0x0003e8000b000004 */
[----:B------:R1:W-:Y:S01]  /*26b0*/  STS [UR5+0x78], R5 ;  /* 0x00007805ff007988 */ /* 0x0003e20008000805 */
[----:B------:R-:W-:Y:S05]  /*26c0*/  BRA `(.L_x_35) ;  /* 0x0000000000107947 */ /* 0x000fea0003800000 */
.L_x_34:
[----:B------:R-:W-:Y:S02]  /*26d0*/  MOV R0, 0xffffffff ;  /* 0xffffffff00007802 */ /* 0x000fe40000000f00 */
[----:B----4-:R-:W-:-:S03]  /*26e0*/  MOV R2, 0x2710 ;  /* 0x0000271000027802 */ /* 0x010fc60000000f00 */
[----:B------:R1:W-:Y:S04]  /*26f0*/  STS [UR5+0x78], R0 ;  /* 0x00007800ff007988 */ /* 0x0003e80008000805 */
[----:B-12---:R-:W-:Y:S05]  /*2700*/  CALL.REL.NOINC `($__internal_1_$__cuda_sm10x_tcgen05_guardrail_trap_phase_invalid_during_alloc) ;  /* 0x0000002400987944 */ /* 0x006fea0003c00000 */
.L_x_35:
[----:B------:R-:W-:Y:S05]  /*2710*/  WARPSYNC.ALL ;  /* 0x0000000000007948 */ /* 0x000fea0003800000 */
[----:B------:R-:W-:Y:S01]  /*2720*/  NOP ;  /* 0x0000000000007918 */ /* 0x000fe20000000000 */
.L_x_33:
[----:B------:R-:W5:Y:S08]  /*2730*/  S2UR UR4, SR_CgaCtaId ;  /* 0x00000000000479c3 */ /* 0x000f700000008800 */
[----:B------:R-:W-:Y:S06]  /*2740*/  BAR.SYNC.DEFER_BLOCKING 0x3, 0xa0 ;  /* 0x00c2800000007b1d */ /* 0x000fec0000010000 */
[----:B------:R-:W-:-:S02]  /*2750*/  UMOV UR5, 0x400 ;  /* 0x0000040000057882 */ /* 0x000fc40000000000 */
[----:B-----5:R-:W-:-:S06]  /*2760*/  ULEA UR4, UR4, UR5, 0x18 ;  /* 0x0000000504047291 */ /* 0x020fcc000f8ec0ff */
[----:B------:R-:W-:-:S05]  /*2770*/  MOV R87, UR4 ;  /* 0x0000000400577c02 */ /* 0x000fca0008000f00 */
[----:B------:R1:W3:Y:S01]  /*2780*/  LDS R119, [R87+0x78] ;  /* 0x0000780057777984 */ /* 0x0002e20000000800 */
[----:B------:R-:W5:Y:S02]  /*2790*/  SYNCS.PHASECHK.TRANS64.TRYWAIT P0, [R87+URZ+0x50], RZ ;  /* 0x000050ff570075a7 */ /* 0x000f6400080011ff */
[----:B-1-3-5:R-:W-:Y:S05]  /*27a0*/  @!P0 BRA `(.L_x_38) ;  /* 0x0000002400208947 */ /* 0x02afea0003800000 */
.L_x_77:
[----:B------:R-:W3:Y:S01]  /*27b0*/  LDS.128 R88, [R87+0x37c10] ;  /* 0x037c100057587984 */ /* 0x000ee20000000c00 */
[----:B------:R-:W-:Y:S01]  /*27c0*/  HFMA2 R0, -RZ, RZ, 0, 5.9604644775390625e-08 ;  /* 0x00000001ff007431 */ /* 0x000fe200000001ff */
[----:B------:R5:W-:Y:S06]  /*27d0*/  MEMBAR.ALL.CTA ;  /* 0x0000000000007992 */ /* 0x000bec0000008000 */
[----:B-----5:R-:W5:Y:S02]  /*27e0*/  FENCE.VIEW.ASYNC.S ;  /* 0x00000000000073c6 */ /* 0x020f640000000000 */
[----:B-----5:R1:W-:Y:S01]  /*27f0*/  SYNCS.ARRIVE.TRANS64.ART0 RZ, [R87+URZ+0x60], R0 ;  /* 0x0000600057ff79a7 */ /* 0x0203e200085000ff */
[----:B---3--:R-:W-:-:S13]  /*2800*/  ISETP.NE.AND P0, PT, R91, 0x1, PT ;  /* 0x000000015b00780c */ /* 0x008fda0003f05270 */
[----:B-1----:R-:W-:Y:S05]  /*2810*/  @P0 BRA `(.L_x_39) ;  /* 0x0000001800e80947 */ /* 0x002fea0003800000 */
[----:B------:R-:W-:Y:S01]  /*2820*/  IMAD.SHL.U32 R3, R104, 0x80, RZ ;  /* 0x0000008068037824 */ /* 0x000fe200078e00ff */
[----:B------:R-:W-:Y:S01]  /*2830*/  SHF.R.U32.HI R110, RZ, 0x5, R104 ;  /* 0x00000005ff6e7819 */ /* 0x000fe20000011668 */
[----:B------:R-:W1:Y:S01]  /*2840*/  S2UR UR8, SR_CgaCtaId ;  /* 0x00000000000879c3 */ /* 0x000e620000008800 */
[----:B------:R-:W3:Y:S01]  /*2850*/  S2R R102, SR_LANEID ;  /* 0x0000000000667919 */ /* 0x000ee20000000000 */
[----:B------:R-:W-:Y:S01]  /*2860*/  IMAD R118, R120, 0x4, R87 ;  /* 0x0000000478767824 */ /* 0x000fe200078e0257 */
[----:B------:R-:W-:Y:S01]  /*2870*/  LOP3.LUT R3, R3, 0xf80, RZ, 0xc0, !PT ;  /* 0x00000f8003037812 */ /* 0x000fe200078ec0ff */
[----:B------:R-:W-:Y:S01]  /*2880*/  IMAD.MOV.U32 R108, RZ, RZ, 0x1 ;  /* 0x00000001ff6c7424 */ /* 0x000fe200078e00ff */
[----:B------:R-:W-:Y:S01]  /*2890*/  UMOV UR9, 0x400 ;  /* 0x0000040000097882 */ /* 0x000fe20000000000 */
[----:B------:R-:W-:Y:S01]  /*28a0*/  IMAD.MOV.U32 R106, RZ, RZ, RZ ;  /* 0x000000ffff6a7224 */ /* 0x000fe200078e00ff */
[----:B------:R-:W4:Y:S01]  /*28b0*/  LDCU.64 UR10, c[0x0][0x348] ;  /* 0x00006900ff0a77ac */ /* 0x000f220008000a00 */
[----:B------:R-:W-:-:S02]  /*28c0*/  IMAD R4, R110, 0x1000, R3 ;  /* 0x000010006e047824 */ /* 0x000fc400078e0203 */
[----:B------:R-:W-:Y:S02]  /*28d0*/  IMAD.MOV.U32 R105, RZ, RZ, RZ ;  /* 0x000000ffff697224 */ /* 0x000fe400078e00ff */
[----:B------:R-:W-:-:S04]  /*28e0*/  IMAD.IADD R4, R87, 0x1, R4 ;  /* 0x0000000157047824 */ /* 0x000fc800078e0204 */
[C---:B----4-:R-:W-:Y:S02]  /*28f0*/  VIADD R2, R4.reuse, 0x430 ;  /* 0x0000043004027836 */ /* 0x050fe40000000000 */
[C---:B------:R-:W-:Y:S02]  /*2900*/  VIADD R5, R4.reuse, 0x420 ;  /* 0x0000042004057836 */ /* 0x040fe40000000000 */
[C---:B------:R-:W-:Y:S01]  /*2910*/  VIADD R6, R4.reuse, 0x410 ;  /* 0x0000041004067836 */ /* 0x040fe20000000000 */
[----:B------:R-:W-:Y:S01]  /*2920*/  SHF.R.U32.HI R117, RZ, 0x3, R2 ;  /* 0x00000003ff757819 */ /* 0x000fe20000011602 */
[----:B------:R-:W-:Y:S01]  /*2930*/  VIADD R3, R4, 0x400 ;  /* 0x0000040004037836 */ /* 0x000fe20000000000 */
[----:B------:R-:W-:Y:S01]  /*2940*/  SHF.R.U32.HI R116, RZ, 0x3, R5 ;  /* 0x00000003ff747819 */ /* 0x000fe20000011605 */
[----:B-1----:R-:W-:Y:S01]  /*2950*/  ULEA UR7, UR8, UR9, 0x18 ;  /* 0x0000000908077291 */ /* 0x002fe2000f8ec0ff */
[----:B------:R-:W-:Y:S01]  /*2960*/  LOP3.LUT R117, R2, 0x70, R117, 0x78, !PT ;  /* 0x0000007002757812 */ /* 0x000fe200078e7875 */
[----:B------:R-:W-:Y:S01]  /*2970*/  VIADD R2, R4, 0x470 ;  /* 0x0000047004027836 */ /* 0x000fe20000000000 */
[----:B------:R-:W-:-:S02]  /*2980*/  LOP3.LUT R116, R5, 0x70, R116, 0x78, !PT ;  /* 0x0000007005747812 */ /* 0x000fc400078e7874 */
[----:B------:R-:W-:Y:S02]  /*2990*/  LOP3.LUT R5, R104, 0x1f, RZ, 0xc0, !PT ;  /* 0x0000001f68057812 */ /* 0x000fe400078ec0ff */
[----:B------:R-:W-:Y:S02]  /*29a0*/  SHF.R.U32.HI R113, RZ, 0x3, R2 ;  /* 0x00000003ff717819 */ /* 0x000fe40000011602 */
[----:B------:R-:W-:Y:S02]  /*29b0*/  SHF.R.U32.HI R115, RZ, 0x3, R6 ;  /* 0x00000003ff737819 */ /* 0x000fe40000011606 */
[----:B------:R-:W-:Y:S01]  /*29c0*/  LOP3.LUT R113, R2, 0x70, R113, 0x78, !PT ;  /* 0x0000007002717812 */ /* 0x000fe200078e7871 */
[C---:B------:R-:W-:Y:S01]  /*29d0*/  IMAD R2, R110.reuse, 0x20, R5 ;  /* 0x000000206e027824 */ /* 0x040fe200078e0205 */
[----:B------:R-:W-:Y:S01]  /*29e0*/  SHF.R.U32.HI R114, RZ, 0x3, R3 ;  /* 0x00000003ff727819 */ /* 0x000fe20000011603 */
[----:B------:R-:W-:Y:S01]  /*29f0*/  IMAD R110, R110, 0x200000, R119 ;  /* 0x002000006e6e7824 */ /* 0x000fe200078e0277 */
[----:B------:R-:W-:Y:S01]  /*2a00*/  LOP3.LUT R115, R6, 0x70, R115, 0x78, !PT ;  /* 0x0000007006737812 */ /* 0x000fe200078e7873 */
[----:B------:R-:W-:Y:S01]  /*2a10*/  IMAD.SHL.U32 R2, R2, 0x20, RZ ;  /* 0x0000002002027824 */ /* 0x000fe200078e00ff */
[----:B------:R-:W-:Y:S01]  /*2a20*/  LOP3.LUT R114, R3, 0x70, R114, 0x78, !PT ;  /* 0x0000007003727812 */ /* 0x000fe200078e7872 */
[----:B------:R-:W-:-:S02]  /*2a30*/  VIADD R3, R4, 0x460 ;  /* 0x0000046004037836 */ /* 0x000fc40000000000 */
[----:B------:R-:W-:Y:S01]  /*2a40*/  VIADD R6, R4, 0x450 ;  /* 0x0000045004067836 */ /* 0x000fe20000000000 */
[----:B------:R-:W-:Y:S01]  /*2a50*/  LOP3.LUT R2, R2, 0xffff, RZ, 0xc0, !PT ;  /* 0x0000ffff02027812 */ /* 0x000fe200078ec0ff */
[----:B------:R-:W-:Y:S01]  /*2a60*/  VIADD R4, R4, 0x440 ;  /* 0x0000044004047836 */ /* 0x000fe20000000000 */
[----:B------:R-:W-:Y:S02]  /*2a70*/  SHF.R.U32.HI R112, RZ, 0x3, R3 ;  /* 0x00000003ff707819 */ /* 0x000fe40000011603 */
[----:B------:R-:W-:Y:S02]  /*2a80*/  SHF.R.U32.HI R2, RZ, 0x1, R2 ;  /* 0x00000001ff027819 */ /* 0x000fe40000011602 */
[----:B------:R-:W-:Y:S02]  /*2a90*/  SHF.R.U32.HI R111, RZ, 0x3, R6 ;  /* 0x00000003ff6f7819 */ /* 0x000fe40000011606 */
[----:B------:R-:W-:Y:S02]  /*2aa0*/  LOP3.LUT R2, R2, 0xffff, RZ, 0xc0, !PT ;  /* 0x0000ffff02027812 */ /* 0x000fe400078ec0ff */
[----:B------:R-:W-:-:S02]  /*2ab0*/  SHF.R.U32.HI R109, RZ, 0x3, R4 ;  /* 0x00000003ff6d7819 */ /* 0x000fc40000011604 */
[----:B------:R-:W-:Y:S01]  /*2ac0*/  LOP3.LUT R112, R3, 0x70, R112, 0x78, !PT ;  /* 0x0000007003707812 */ /* 0x000fe200078e7870 */
[----:B------:R-:W-:Y:S01]  /*2ad0*/  IMAD.IADD R107, R87, 0x1, R2 ;  /* 0x00000001576b7824 */ /* 0x000fe200078e0202 */
[----:B------:R-:W-:Y:S02]  /*2ae0*/  LOP3.LUT R111, R6, 0x70, R111, 0x78, !PT ;  /* 0x00000070066f7812 */ /* 0x000fe400078e786f */
[----:B---3--:R-:W-:-:S07]  /*2af0*/  LOP3.LUT R109, R4, 0x70, R109, 0x78, !PT ;  /* 0x00000070046d7812 */ /* 0x008fce00078e786d */
.L_x_52:
[----:B------:R-:W1:Y:S01]  /*2b00*/  LDC.64 R6, c[0x0][0x750] ;  /* 0x0001d400ff067b82 */ /* 0x000e620000000a00 */
[----:B------:R-:W-:-:S04]  /*2b10*/  SHF.L.U32 R123, R88, 0x7, RZ ;  /* 0x00000007587b7819 */ /* 0x000fc800000006ff */
[----:B------:R-:W-:-:S03]  /*2b20*/  IADD3 R5, PT, PT, R123, R104, RZ ;  /* 0x000000687b057210 */ /* 0x000fc60007ffe0ff */
[----:B------:R-:W3:Y:S01]  /*2b30*/  LDC.64 R2, c[0x0][0x758] ;  /* 0x0001d600ff027b82 */ /* 0x000ee20000000a00 */
[----:B-1----:R-:W-:-:S05]  /*2b40*/  IMAD.WIDE R6, R90, 0x4, R6 ;  /* 0x000000045a067825 */ /* 0x002fca00078e0206 */
[----:B------:R1:W5:Y:S01]  /*2b50*/  LDG.E R121, desc[UR14][R6.64] ;  /* 0x0000000e06797981 */ /* 0x000362000c1e1900 */
[----:B---3--:R-:W-:Y:S01]  /*2b60*/  IMAD.WIDE R4, R5, 0x4, R2 ;  /* 0x0000000405047825 */ /* 0x008fe200078e0202 */
[----:B------:R-:W-:-:S04]  /*2b70*/  SHF.L.U32 R2, R105, 0x1f, RZ ;  /* 0x0000001f69027819 */ /* 0x000fc800000006ff */
[----:B------:R1:W5:Y:S01]  /*2b80*/  LDG.E R88, desc[UR14][R4.64] ;  /* 0x0000000e04587981 */ /* 0x000362000c1e1900 */
[----:B------:R-:W3:Y:S01]  /*2b90*/  SYNCS.PHASECHK.TRANS64.TRYWAIT P0, [R87+URZ+0x40], R2 ;  /* 0x00004002570075a7 */ /* 0x000ee200080011ff */
[----:B------:R-:W-:Y:S02]  /*2ba0*/  ISETP.NE.AND P3, PT, R105, RZ, PT ;  /* 0x000000ff6900720c */ /* 0x000fe40003f65270 */
[----:B------:R-:W-:Y:S01]  /*2bb0*/  MOV R103, R90 ;  /* 0x0000005a00677202 */ /* 0x000fe20000000f00 */
[----:B-1-3--:R-:W-:Y:S10]  /*2bc0*/  @!P0 BRA `(.L_x_40) ;  /* 0x00000020002c8947 */ /* 0x00aff40003800000 */
.L_x_79:
[----:B------:R-:W-:Y:S01]  /*2bd0*/  HFMA2 R125, -RZ, RZ, 0, 0 ;  /* 0x00000000ff7d7431 */ /* 0x000fe200000001ff */
[----:B------:R-:W-:Y:S01]  /*2be0*/  SHF.R.S32.HI R86, RZ, 0x1f, R90 ;  /* 0x0000001fff567819 */ /* 0x000fe2000001145a */
[----:B------:R-:W-:Y:S01]  /*2bf0*/  IMAD R124, R105, 0xd0, R110 ;  /* 0x000000d0697c7824 */ /* 0x000fe200078e026e */
[----:B------:R-:W-:Y:S01]  /*2c00*/  CS2R R126, SRZ ;  /* 0x00000000007e7805 */ /* 0x000fe2000001ff00 */
[----:B------:R-:W-:-:S07]  /*2c10*/  IMAD.MOV.U32 R128, RZ, RZ, RZ ;  /* 0x000000ffff807224 */ /* 0x000fce00078e00ff */
.L_x_47:
[----:B-1----:R-:W-:Y:S01]  /*2c20*/  IADD3 R3, PT, PT, R127, 0x3, RZ ;  /* 0x000000037f037810 */ /* 0x002fe20007ffe0ff */
[----:B------:R-:W-:Y:S05]  /*2c30*/  WARPSYNC.ALL ;  /* 0x0000000000007948 */ /* 0x000fea0003800000 */
[----:B------:R-:W-:Y:S01]  /*2c40*/  NOP ;  /* 0x0000000000007918 */ /* 0x000fe20000000000 */
[----:B------:R-:W-:Y:S01]  /*2c50*/  SEL R122, R3, R126, !P3 ;  /* 0x0000007e037a7207 */ /* 0x000fe20005800000 */
[----:B------:R-:W-:Y:S01]  /*2c60*/  BSSY.RECONVERGENT B0, `(.L_x_41) ;  /* 0x000003a000007945 */ /* 0x000fe20003800200 */
[----:B------:R-:W-:Y:S02]  /*2c70*/  ISETP.NE.AND P0, PT, R125, RZ, PT ;  /* 0x000000ff7d00720c */ /* 0x000fe40003f05270 */
[----:B------:R-:W-:-:S04]  /*2c80*/  SHF.L.U32 R90, R122, 0x6, RZ ;  /* 0x000000067a5a7819 */ /* 0x000fc800000006ff */
[----:B------:R-:W-:-:S04]  /*2c90*/  IADD3 R2, PT, PT, R124, R90, RZ ;  /* 0x0000005a7c027210 */ /* 0x000fc80007ffe0ff */
[----:B------:R-:W-:-:S13]  /*2ca0*/  R2UR UR4, R2 ;  /* 0x00000000020472ca */ /* 0x000fda00000e0000 */
[----:B------:R-:W1:Y:S01]  /*2cb0*/  LDTM.x32 R36, tmem[UR4+0x20] ;  /* 0x00002004002479ee */ /* 0x000e6200082c0000 */
[----:B------:R-:W-:-:S13]  /*2cc0*/  R2UR UR4, R2 ;  /* 0x00000000020472ca */ /* 0x000fda00000e0000 */
[----:B--2---:R-:W2:Y:S01]  /*2cd0*/  LDTM.x32 R4, tmem[UR4] ;  /* 0x00000004000479ee */ /* 0x004ea200082c0000 */
[-C--:B-1---5:R-:W-:Y:S02]  /*2ce0*/  FMUL2 R2, R36.F32x2.HI_LO, R121.reuse.F32 ;  /* 0x000000792402724a */ /* 0x0a2fe40001000000 */
[-C--:B------:R-:W-:Y:S02]  /*2cf0*/  FMUL2 R36, R40.F32x2.HI_LO, R121.reuse.F32 ;  /* 0x000000792824724a */ /* 0x080fe40001000000 */
[-C--:B------:R-:W-:Y:S02]  /*2d00*/  FMUL2 R40, R44.F32x2.HI_LO, R121.reuse.F32 ;  /* 0x000000792c28724a */ /* 0x080fe40001000000 */
[-C--:B------:R-:W-:Y:S02]  /*2d10*/  FMUL2 R44, R48.F32x2.HI_LO, R121.reuse.F32 ;  /* 0x00000079302c724a */ /* 0x080fe40001000000 */
[-C--:B------:R-:W-:Y:S02]  /*2d20*/  FMUL2 R48, R52.F32x2.HI_LO, R121.reuse.F32 ;  /* 0x000000793430724a */ /* 0x080fe40001000000 */
[----:B------:R-:W-:-:S02]  /*2d30*/  FMUL2 R38, R38.F32x2.HI_LO, R121.F32 ;  /* 0x000000792626724a */ /* 0x000fc40001000000 */
[-C--:B------:R-:W-:Y:S02]  /*2d40*/  FMUL2 R42, R42.F32x2.HI_LO, R121.reuse.F32 ;  /* 0x000000792a2a724a */ /* 0x080fe40001000000 */
[-C--:B------:R-:W-:Y:S02]  /*2d50*/  FMUL2 R46, R46.F32x2.HI_LO, R121.reuse.F32 ;  /* 0x000000792e2e724a */ /* 0x080fe40001000000 */
[-C--:B------:R-:W-:Y:S02]  /*2d60*/  FMUL2 R50, R50.F32x2.HI_LO, R121.reuse.F32 ;  /* 0x000000793232724a */ /* 0x080fe40001000000 */
[-C--:B------:R-:W-:Y:S02]  /*2d70*/  FMUL2 R54, R54.F32x2.HI_LO, R121.reuse.F32 ;  /* 0x000000793636724a */ /* 0x080fe40001000000 */
[-C--:B------:R-:W-:Y:S02]  /*2d80*/  FMUL2 R52, R56.F32x2.HI_LO, R121.reuse.F32 ;  /* 0x000000793834724a */ /* 0x080fe40001000000 */
[----:B------:R-:W-:-:S02]  /*2d90*/  FMUL2 R58, R58.F32x2.HI_LO, R121.F32 ;  /* 0x000000793a3a724a */ /* 0x000fc40001000000 */
[-C--:B------:R-:W-:Y:S02]  /*2da0*/  FMUL2 R56, R60.F32x2.HI_LO, R121.reuse.F32 ;  /* 0x000000793c38724a */ /* 0x080fe40001000000 */
[-C--:B------:R-:W-:Y:S02]  /*2db0*/  FMUL2 R60, R64.F32x2.HI_LO, R121.reuse.F32 ;  /* 0x00000079403c724a */ /* 0x080fe40001000000 */
[-C--:B--2---:R-:W-:Y:S01]  /*2dc0*/  FMUL2 R70, R8.F32x2.HI_LO, R121.reuse.F32 ;  /* 0x000000790846724a */ /* 0x084fe20001000000 */
[----:B------:R-:W-:Y:S01]  /*2dd0*/  F2FP.BF16.F32.PACK_AB R8, R3, R2 ;  /* 0x000000020308723e */ /* 0x000fe200000010ff */
[-C--:B------:R-:W-:Y:S01]  /*2de0*/  FMUL2 R72, R10.F32x2.HI_LO, R121.reuse.F32 ;  /* 0x000000790a48724a */ /* 0x080fe20001000000 */
        /* <DEDUP_REMOVED lines=21> */
[----:B------:R-:W-:-:S02]  /*2f40*/  FMUL2 R24, R24.F32x2.HI_LO, R121.F32 ;  /* 0x000000791818724a */ /* 0x000fc40001000000 */
[-C--:B------:R-:W-:Y:S02]  /*2f50*/  FMUL2 R26, R26.F32x2.HI_LO, R121.reuse.F32 ;  /* 0x000000791a1a724a */ /* 0x080fe40001000000 */
[-C--:B------:R-:W-:Y:S02]  /*2f60*/  FMUL2 R28, R28.F32x2.HI_LO, R121.reuse.F32 ;  /* 0x000000791c1c724a */ /* 0x080fe40001000000 */
[-C--:B------:R-:W-:Y:S02]  /*2f70*/  FMUL2 R30, R30.F32x2.HI_LO, R121.reuse.F32 ;  /* 0x000000791e1e724a */ /* 0x080fe40001000000 */
[-C--:B------:R-:W-:Y:S02]  /*2f80*/  FMUL2 R32, R32.F32x2.HI_LO, R121.reuse.F32 ;  /* 0x000000792020724a */ /* 0x080fe40001000000 */
[----:B------:R-:W-:Y:S01]  /*2f90*/  FMUL2 R34, R34.F32x2.HI_LO, R121.F32 ;  /* 0x000000792222724a */ /* 0x000fe20001000000 */
[----:B------:R-:W-:Y:S06]  /*2fa0*/  @P0 BRA `(.L_x_42) ;  /* 0x0000000000140947 */ /* 0x000fec0003800000 */
[----:B------:R-:W-:Y:S01]  /*2fb0*/  ELECT P0, URZ, PT ;  /* 0x0000000000ff782f */ /* 0x000fe20003800000 */
[----:B------:R-:W-:Y:S01]  /*2fc0*/  NOP ;  /* 0x0000000000007918 */ /* 0x000fe20000000000 */
[----:B------:R-:W-:-:S11]  /*2fd0*/  LOP3.LUT R105, R105, 0x1, RZ, 0x3c, !PT ;  /* 0x0000000169697812 */ /* 0x000fd600078e3cff */
[----:B------:R-:W-:-:S04]  /*2fe0*/  @P0 IMAD.MOV.U32 R4, RZ, RZ, 0x1 ;  /* 0x00000001ff040424 */ /* 0x000fc800078e00ff */
[----:B------:R1:W-:Y:S03]  /*2ff0*/  @P0 SYNCS.ARRIVE.TRANS64.ART0 RZ, [R87+URZ+0x48], R4 ;  /* 0x0000480457ff09a7 */ /* 0x0003e600085000ff */
.L_x_42:
[----:B------:R-:W-:Y:S05]  /*3000*/  BSYNC.RECONVERGENT B0 ;  /* 0x0000000000007941 */ /* 0x000fea0003800200 */
.L_x_41:
[----:B------:R-:W-:Y:S01]  /*3010*/  F2FP.BF16.F32.PACK_AB R20, R57, R56 ;  /* 0x000000383914723e */ /* 0x000fe200000010ff */
[----:B------:R2:W-:Y:S01]  /*3020*/  STS.128 [R109], R8 ;  /* 0x000000086d007388 */ /* 0x0005e20000000c00 */
[----:B------:R-:W-:Y:S02]  /*3030*/  F2FP.BF16.F32.PACK_AB R21, R63, R62 ;  /* 0x0000003e3f15723e */ /* 0x000fe400000010ff */
[----:B------:R-:W-:Y:S01]  /*3040*/  F2FP.BF16.F32.PACK_AB R22, R61, R60 ;  /* 0x0000003c3d16723e */ /* 0x000fe200000010ff */
[----:B------:R3:W-:Y:S01]  /*3050*/  STS.128 [R111], R12 ;  /* 0x0000000c6f007388 */ /* 0x0007e20000000c00 */
[----:B------:R-:W-:Y:S02]  /*3060*/  F2FP.BF16.F32.PACK_AB R23, R67, R66 ;  /* 0x000000424317723e */ /* 0x000fe400000010ff */
[----:B-1----:R-:W-:Y:S01]  /*3070*/  F2FP.BF16.F32.PACK_AB R4, R65, R64 ;  /* 0x000000404104723e */ /* 0x002fe200000010ff */
[----:B------:R1:W-:Y:S01]  /*3080*/  STS.128 [R112], R16 ;  /* 0x0000001070007388 */ /* 0x0003e20000000c00 */
[----:B------:R-:W-:-:S02]  /*3090*/  F2FP.BF16.F32.PACK_AB R5, R69, R68 ;  /* 0x000000444505723e */ /* 0x000fc400000010ff */
[----:B------:R-:W-:Y:S01]  /*30a0*/  F2FP.BF16.F32.PACK_AB R6, R71, R70 ;  /* 0x000000464706723e */ /* 0x000fe200000010ff */
[----:B------:R4:W-:Y:S01]  /*30b0*/  STS.128 [R113], R20 ;  /* 0x0000001471007388 */ /* 0x0009e20000000c00 */
[----:B------:R-:W-:Y:S02]  /*30c0*/  F2FP.BF16.F32.PACK_AB R7, R73, R72 ;  /* 0x000000484907723e */ /* 0x000fe400000010ff */
[C---:B------:R-:W-:Y:S01]  /*30d0*/  ISETP.GE.U32.AND P2, PT, R125.reuse, 0x6, PT ;  /* 0x000000067d00780c */ /* 0x040fe20003f46070 */
[----:B------:R-:W-:Y:S02]  /*30e0*/  VIADD R125, R125, 0x2 ;  /* 0x000000027d7d7836 */ /* 0x000fe40000000000 */
[----:B------:R4:W-:Y:S01]  /*30f0*/  STS.128 [R114], R4 ;  /* 0x0000000472007388 */ /* 0x0009e20000000c00 */
[----:B--2---:R-:W-:Y:S02]  /*3100*/  F2FP.BF16.F32.PACK_AB R8, R75, R74 ;  /* 0x0000004a4b08723e */ /* 0x004fe400000010ff */
[----:B------:R-:W-:-:S02]  /*3110*/  F2FP.BF16.F32.PACK_AB R9, R77, R76 ;  /* 0x0000004c4d09723e */ /* 0x000fc400000010ff */
[----:B------:R-:W-:Y:S02]  /*3120*/  F2FP.BF16.F32.PACK_AB R10, R79, R78 ;  /* 0x0000004e4f0a723e */ /* 0x000fe400000010ff */
[----:B------:R-:W-:Y:S02]  /*3130*/  F2FP.BF16.F32.PACK_AB R11, R81, R80 ;  /* 0x00000050510b723e */ /* 0x000fe400000010ff */
[----:B---3--:R-:W-:Y:S02]  /*3140*/  F2FP.BF16.F32.PACK_AB R12, R83, R82 ;  /* 0x00000052530c723e */ /* 0x008fe400000010ff */
[----:B------:R-:W-:Y:S01]  /*3150*/  F2FP.BF16.F32.PACK_AB R13, R85, R84 ;  /* 0x00000054550d723e */ /* 0x000fe200000010ff */
[----:B------:R4:W-:Y:S01]  /*3160*/  STS.128 [R115], R8 ;  /* 0x0000000873007388 */ /* 0x0009e20000000c00 */
[----:B------:R-:W-:Y:S02]  /*3170*/  F2FP.BF16.F32.PACK_AB R14, R25, R24 ;  /* 0x00000018190e723e */ /* 0x000fe400000010ff */
[----:B------:R-:W-:-:S02]  /*3180*/  F2FP.BF16.F32.PACK_AB R15, R27, R26 ;  /* 0x0000001a1b0f723e */ /* 0x000fc400000010ff */
[----:B-1----:R-:W-:Y:S02]  /*3190*/  F2FP.BF16.F32.PACK_AB R16, R29, R28 ;  /* 0x0000001c1d10723e */ /* 0x002fe400000010ff */
[----:B------:R-:W-:Y:S01]  /*31a0*/  F2FP.BF16.F32.PACK_AB R17, R31, R30 ;  /* 0x0000001e1f11723e */ /* 0x000fe200000010ff */
[----:B------:R4:W-:Y:S01]  /*31b0*/  STS.128 [R116], R12 ;  /* 0x0000000c74007388 */ /* 0x0009e20000000c00 */
[----:B------:R-:W-:Y:S02]  /*31c0*/  F2FP.BF16.F32.PACK_AB R18, R33, R32 ;  /* 0x000000202112723e */ /* 0x000fe400000010ff */
[----:B------:R-:W-:-:S05]  /*31d0*/  F2FP.BF16.F32.PACK_AB R19, R35, R34 ;  /* 0x000000222313723e */ /* 0x000fca00000010ff */
[----:B------:R4:W-:Y:S01]  /*31e0*/  STS.128 [R117], R16 ;  /* 0x0000001075007388 */ /* 0x0009e20000000c00 */
[----:B------:R1:W-:Y:S06]  /*31f0*/  MEMBAR.ALL.CTA ;  /* 0x0000000000007992 */ /* 0x0003ec0000008000 */
[----:B-1----:R-:W1:Y:S02]  /*3200*/  FENCE.VIEW.ASYNC.S ;  /* 0x00000000000073c6 */ /* 0x002e640000000000 */
[----:B-1----:R-:W-:Y:S06]  /*3210*/  BAR.SYNC.DEFER_BLOCKING 0x2, 0x80 ;  /* 0x0082000000007b1d */ /* 0x002fec0000010000 */
[----:B------:R-:W-:Y:S05]  /*3220*/  BRA.U !UP4, `(.L_x_43) ;  /* 0x000000010c447547 */ /* 0x000fea000b800000 */
[----:B------:R-:W-:Y:S01]  /*3230*/  UIADD3 UR12, UP0, UPT, UR10, 0x240, URZ ;  /* 0x000002400a0c7890 */ /* 0x000fe2000ff1e0ff */
[----:B------:R-:W-:Y:S01]  /*3240*/  PLOP3.LUT P0, PT, PT, PT, PT, 0x80, 0x8 ;  /* 0x000000000008781c */ /* 0x000fe20003f0f070 */
[----:B------:R-:W-:Y:S01]  /*3250*/  IMAD R90, R89, 0x100, R90 ;  /* 0x00000100595a7824 */ /* 0x000fe200078e025a */
[----:B----4-:R-:W-:Y:S01]  /*3260*/  IADD3 R4, PT, PT, R87, 0x400, RZ ;  /* 0x0000040057047810 */ /* 0x010fe20007ffe0ff */
[----:B------:R-:W-:-:S12]  /*3270*/  UIADD3.X UR13, UPT, UPT, URZ, UR11, URZ, UP0, !UPT ;  /* 0x0000000bff0d7290 */ /* 0x000fd800087fe4ff */
.L_x_44:
[----:B------:R-:W-:Y:S02]  /*3280*/  PLOP3.LUT P1, PT, P1, P0, PT, 0xf2, 0x2f ;  /* 0x00000000002f781c */ /* 0x000fe40000f21e72 */
[----:B------:R-:W-:-:S08]  /*3290*/  @P0 R2UR P1, UR6, R123 ;  /* 0x000000007b0602ca */ /* 0x000fd00000020000 */
[----:B------:R-:W-:Y:S02]  /*32a0*/  PLOP3.LUT P1, PT, P1, P0, PT, 0xf2, 0x2f ;  /* 0x00000000002f781c */ /* 0x000fe40000f21e72 */
[----:B------:R-:W-:-:S08]  /*32b0*/  @P0 R2UR.OR P1, UR5, R90 ;  /* 0x000000005a0502ca */ /* 0x000fd00000120000 */
[----:B------:R-:W-:Y:S02]  /*32c0*/  PLOP3.LUT P1, PT, P1, P0, PT, 0xf2, 0x2f ;  /* 0x00000000002f781c */ /* 0x000fe40000f21e72 */
[----:B------:R-:W-:-:S08]  /*32d0*/  @P0 R2UR.OR P1, UR4, R4 ;  /* 0x00000000040402ca */ /* 0x000fd00000120000 */
[----:B------:R-:W-:Y:S02]  /*32e0*/  @P0 PLOP3.LUT P0, PT, P1, PT, PT, 0x80, 0x8 ;  /* 0x000000000008081c */ /* 0x000fe40000f0f070 */
[----:B------:R-:W-:-:S03]  /*32f0*/  PLOP3.LUT P1, PT, PT, PT, PT, 0x80, 0x8 ;  /* 0x000000000008781c */ /* 0x000fc60003f2f070 */
[----:B------:R1:W-:Y:S08]  /*3300*/  UTMASTG.2D [UR4], [UR12], desc[URZ] ;  /* 0x0000ff040c0073b5 */ /* 0x0003f00008009000 */
[----:B-1----:R-:W-:Y:S05]  /*3310*/  @P0 BRA.U.ANY `(.L_x_44) ;  /* 0xfffffffd00d80947 */ /* 0x002fea000393ffff */
[----:B------:R0:W-:Y:S01]  /*3320*/  UTMACMDFLUSH ;  /* 0x00000000000079b7 */ /* 0x0001e20000000000 */
[----:B------:R-:W-:-:S04]  /*3330*/  DEPBAR.LE SB0, 0x0 ;  /* 0x000080000000791a */ /* 0x000fc80000000000 */
.L_x_43:
[----:B----4-:R-:W-:Y:S01]  /*3340*/  FMUL2 R20, R80.F32x2.HI_LO, -1.4426950216293334961 ;  /* 0xbfb8aa3b5014784a */ /* 0x010fe20001000000 */
[----:B------:R-:W-:Y:S01]  /*3350*/  BAR.SYNC.DEFER_BLOCKING 0x2, 0x80 ;  /* 0x0082000000007b1d */ /* 0x000fe20000010000 */
[----:B------:R-:W-:Y:S02]  /*3360*/  FMUL2 R4, R34.F32x2.HI_LO, -1.4426950216293334961 ;  /* 0xbfb8aa3b2204784a */ /* 0x000fe40001000000 */
[----:B------:R-:W-:Y:S02]  /*3370*/  FMUL2 R22, R78.F32x2.HI_LO, -1.4426950216293334961 ;  /* 0xbfb8aa3b4e16784a */ /* 0x000fe40001000000 */
[----:B------:R-:W-:Y:S01]  /*3380*/  FMUL2 R6, R32.F32x2.HI_LO, -1.4426950216293334961 ;  /* 0xbfb8aa3b2006784a */ /* 0x000fe20001000000 */
[----:B------:R-:W-:Y:S01]  /*3390*/  MUFU.EX2 R20, R20 ;  /* 0x0000001400147308 */ /* 0x000fe20000000800 */
[----:B------:R-:W-:Y:S02]  /*33a0*/  FMUL2 R96, R70.F32x2.HI_LO, -1.4426950216293334961 ;  /* 0xbfb8aa3b4660784a */ /* 0x000fe40001000000 */
[----:B------:R-:W-:-:S02]  /*33b0*/  FMUL2 R94, R72.F32x2.HI_LO, -1.4426950216293334961 ;  /* 0xbfb8aa3b485e784a */ /* 0x000fc40001000000 */
[----:B------:R-:W-:Y:S02]  /*33c0*/  FMUL2 R100, R64.F32x2.HI_LO, -1.4426950216293334961 ;  /* 0xbfb8aa3b4064784a */ /* 0x000fe40001000000 */
[----:B------:R-:W-:Y:S01]  /*33d0*/  FMUL2 R90, R76.F32x2.HI_LO, -1.4426950216293334961 ;  /* 0xbfb8aa3b4c5a784a */ /* 0x000fe20001000000 */
[----:B------:R-:W1:Y:S01]  /*33e0*/  MUFU.EX2 R21, R21 ;  /* 0x0000001500157308 */ /* 0x000e620000000800 */
[----:B------:R-:W-:Y:S02]  /*33f0*/  FMUL2 R8, R30.F32x2.HI_LO, -1.4426950216293334961 ;  /* 0xbfb8aa3b1e08784a */ /* 0x000fe40001000000 */
[----:B------:R-:W-:Y:S02]  /*3400*/  FMUL2 R92, R74.F32x2.HI_LO, -1.4426950216293334961 ;  /* 0xbfb8aa3b4a5c784a */ /* 0x000fe40001000000 */
[----:B------:R-:W-:Y:S02]  /*3410*/  FMUL2 R10, R28.F32x2.HI_LO, -1.4426950216293334961 ;  /* 0xbfb8aa3b1c0a784a */ /* 0x000fe40001000000 */
[----:B------:R-:W-:Y:S01]  /*3420*/  FMUL2 R14, R24.F32x2.HI_LO, -1.4426950216293334961 ;  /* 0xbfb8aa3b180e784a */ /* 0x000fe20001000000 */
[----:B------:R-:W-:Y:S01]  /*3430*/  MUFU.EX2 R4, R4 ;  /* 0x0000000400047308 */ /* 0x000fe20000000800 */
[----:B------:R-:W-:-:S02]  /*3440*/  FMUL2 R12, R26.F32x2.HI_LO, -1.4426950216293334961 ;  /* 0xbfb8aa3b1a0c784a */ /* 0x000fc40001000000 */
[----:B------:R-:W-:Y:S02]  /*3450*/  FMUL2 R98, R68.F32x2.HI_LO, -1.4426950216293334961 ;  /* 0xbfb8aa3b4462784a */ /* 0x000fe40001000000 */
[----:B------:R-:W-:Y:S02]  /*3460*/  FMUL2 R16, R84.F32x2.HI_LO, -1.4426950216293334961 ;  /* 0xbfb8aa3b5410784a */ /* 0x000fe40001000000 */
[----:B------:R-:W-:Y:S01]  /*3470*/  FMUL2 R18, R82.F32x2.HI_LO, -1.4426950216293334961 ;  /* 0xbfb8aa3b5212784a */ /* 0x000fe20001000000 */
[----:B------:R-:W2:Y:S01]  /*3480*/  MUFU.EX2 R5, R5 ;  /* 0x0000000500057308 */ /* 0x000ea20000000800 */
[----:B-1----:R-:W-:-:S07]  /*3490*/  FADD2 R20, R20.F32x2.HI_LO, 1 ;  /* 0x3f8000001414744b */ /* 0x002fce0000200000 */
[----:B------:R-:W-:Y:S08]  /*34a0*/  MUFU.EX2 R22, R22 ;  /* 0x0000001600167308 */ /* 0x000ff00000000800 */
[----:B------:R-:W1:Y:S01]  /*34b0*/  MUFU.EX2 R23, R23 ;  /* 0x0000001700177308 */ /* 0x000e620000000800 */
[----:B--2---:R-:W-:-:S07]  /*34c0*/  FADD2 R4, R4.F32x2.HI_LO, 1 ;  /* 0x3f8000000404744b */ /* 0x004fce0000200000 */
[----:B------:R-:W-:Y:S08]  /*34d0*/  MUFU.EX2 R6, R6 ;  /* 0x0000000600067308 */ /* 0x000ff00000000800 */
        /* <DEDUP_REMOVED lines=35> */
[----:B------:R-:W-:Y:S08]  /*3710*/  MUFU.RCP R20, R20 ;  /* 0x0000001400147308 */ /* 0x000ff00000001000 */
[----:B------:R-:W2:Y:S01]  /*3720*/  MUFU.RCP R21, R21 ;  /* 0x0000001500157308 */ /* 0x000ea20000001000 */
[----:B-1----:R-:W-:-:S07]  /*3730*/  FADD2 R16, R16.F32x2.HI_LO, 1 ;  /* 0x3f8000001010744b */ /* 0x002fce0000200000 */
[----:B------:R-:W-:Y:S08]  /*3740*/  MUFU.RCP R4, R4 ;  /* 0x0000000400047308 */ /* 0x000ff00000001000 */
[----:B------:R-:W1:Y:S01]  /*3750*/  MUFU.RCP R5, R5 ;  /* 0x0000000500057308 */ /* 0x000e620000001000 */
[----:B--2---:R-:W-:-:S04]  /*3760*/  FMUL2 R20, R20.F32x2.HI_LO, R80.F32x2.HI_LO ;  /* 0x000000501414724a */ /* 0x004fc80000000000 */
[----:B------:R-:W-:-:S03]  /*3770*/  FMUL2 R20, R20.F32x2.HI_LO, R50.F32x2.HI_LO ;  /* 0x000000321414724a */ /* 0x000fc60000000000 */
[----:B------:R-:W-:Y:S01]  /*3780*/  MUFU.EX2 R18, R18 ;  /* 0x0000001200127308 */ /* 0x000fe20000000800 */
[----:B------:R-:W-:-:S07]  /*3790*/  FMUL2 R20, R20.F32x2.HI_LO, R88.F32 ;  /* 0x000000581414724a */ /* 0x000fce0001000000 */
[----:B------:R-:W2:Y:S01]  /*37a0*/  MUFU.EX2 R19, R19 ;  /* 0x0000001300137308 */ /* 0x000ea20000000800 */
[----:B-1----:R-:W-:-:S04]  /*37b0*/  FMUL2 R4, R4.F32x2.HI_LO, R34.F32x2.HI_LO ;  /* 0x000000220404724a */ /* 0x002fc80000000000 */
[----:B------:R-:W-:-:S03]  /*37c0*/  FMUL2 R4, R4.F32x2.HI_LO, R66.F32x2.HI_LO ;  /* 0x000000420404724a */ /* 0x000fc60000000000 */
[----:B------:R-:W-:Y:S01]  /*37d0*/  MUFU.RCP R22, R22 ;  /* 0x0000001600167308 */ /* 0x000fe20000001000 */
[----:B------:R-:W-:-:S07]  /*37e0*/  FMUL2 R4, R4.F32x2.HI_LO, R88.F32 ;  /* 0x000000580404724a */ /* 0x000fce0001000000 */
[----:B------:R-:W1:Y:S01]  /*37f0*/  MUFU.RCP R23, R23 ;  /* 0x0000001700177308 */ /* 0x000e620000001000 */
[----:B--2---:R-:W-:-:S07]  /*3800*/  FADD2 R18, R18.F32x2.HI_LO, 1 ;  /* 0x3f8000001212744b */ /* 0x004fce0000200000 */
[----:B------:R-:W-:Y:S08]  /*3810*/  MUFU.RCP R6, R6 ;  /* 0x0000000600067308 */ /* 0x000ff00000001000 */
[----:B------:R-:W2:Y:S01]  /*3820*/  MUFU.RCP R7, R7 ;  /* 0x0000000700077308 */ /* 0x000ea20000001000 */
[----:B-1----:R-:W-:-:S04]  /*3830*/  FMUL2 R22, R22.F32x2.HI_LO, R78.F32x2.HI_LO ;  /* 0x0000004e1616724a */ /* 0x002fc80000000000 */
[----:B------:R-:W-:-:S03]  /*3840*/  FMUL2 R22, R22.F32x2.HI_LO, R44.F32x2.HI_LO ;  /* 0x0000002c1616724a */ /* 0x000fc60000000000 */
[----:B------:R-:W-:Y:S01]  /*3850*/  MUFU.RCP R96, R96 ;  /* 0x0000006000607308 */ /* 0x000fe20000001000 */
[----:B------:R-:W-:-:S07]  /*3860*/  FMUL2 R22, R22.F32x2.HI_LO, R88.F32 ;  /* 0x000000581616724a */ /* 0x000fce0001000000 */
[----:B------:R-:W1:Y:S01]  /*3870*/  MUFU.RCP R97, R97 ;  /* 0x0000006100617308 */ /* 0x000e620000001000 */
[----:B--2---:R-:W-:-:S04]  /*3880*/  FMUL2 R6, R6.F32x2.HI_LO, R32.F32x2.HI_LO ;  /* 0x000000200606724a */ /* 0x004fc80000000000 */
[----:B------:R-:W-:-:S03]  /*3890*/  FMUL2 R6, R6.F32x2.HI_LO, R60.F32x2.HI_LO ;  /* 0x0000003c0606724a */ /* 0x000fc60000000000 */
[----:B------:R-:W-:Y:S01]  /*38a0*/  MUFU.RCP R94, R94 ;  /* 0x0000005e005e7308 */ /* 0x000fe20000001000 */
[----:B------:R-:W-:-:S07]  /*38b0*/  FMUL2 R6, R6.F32x2.HI_LO, R88.F32 ;  /* 0x000000580606724a */ /* 0x000fce0001000000 */
        /* <DEDUP_REMOVED lines=12> */
[----:B------:R-:W-:Y:S01]  /*3980*/  FMUL2 R100, R100.F32x2.HI_LO, R2.F32x2.HI_LO ;  /* 0x000000026464724a */ /* 0x000fe20000000000 */
[-C--:B------:R-:W-:Y:S02]  /*3990*/  FMNMX.NAN R3, |R20|, |R4|.reuse, !PT ;  /* 0x4000000414037209 */ /* 0x080fe40007820200 */
[----:B------:R-:W-:Y:S01]  /*39a0*/  MUFU.RCP R8, R8 ;  /* 0x0000000800087308 */ /* 0x000fe20000001000 */
[----:B------:R-:W-:Y:S01]  /*39b0*/  F2FP.SATFINITE.E2M1.F32.PACK_AB_MERGE_C R4, R5, R4, RZ ;  /* 0x000000040504723e */ /* 0x000fe200042070ff */
[----:B------:R-:W-:Y:S01]  /*39c0*/  FMUL2 R100, R100.F32x2.HI_LO, R88.F32 ;  /* 0x000000586464724a */ /* 0x000fe20001000000 */
[----:B------:R-:W-:Y:S02]  /*39d0*/  FMNMX.NAN R2, |R23|, |R7|, !PT ;  /* 0x4000000717027209 */ /* 0x000fe40007820200 */
[----:B------:R-:W-:-:S03]  /*39e0*/  PRMT R4, R4, 0x7054, RZ ;  /* 0x0000705404047816 */ /* 0x000fc600000000ff */
        /* <DEDUP_REMOVED lines=21> */
[----:B--2---:R-:W-:Y:S01]  /*3b40*/  FMUL2 R14, R14.F32x2.HI_LO, R24.F32x2.HI_LO ;  /* 0x000000180e0e724a */ /* 0x004fe20000000000 */
[C---:B------:R-:W-:Y:S02]  /*3b50*/  FMNMX.NAN R24, |R21|.reuse, |R5|, !PT ;  /* 0x4000000515187209 */ /* 0x040fe40007820200 */
[----:B------:R-:W-:Y:S01]  /*3b60*/  F2FP.SATFINITE.E2M1.F32.PACK_AB_MERGE_C R25, R21, R20, RZ ;  /* 0x000000141519723e */ /* 0x000fe200042070ff */
[----:B------:R-:W-:Y:S01]  /*3b70*/  FMUL2 R14, R14.F32x2.HI_LO, R52.F32x2.HI_LO ;  /* 0x000000340e0e724a */ /* 0x000fe20000000000 */
[----:B------:R-:W-:Y:S02]  /*3b80*/  F2FP.SATFINITE.E2M1.F32.PACK_AB_MERGE_C R5, R23, R22, RZ ;  /* 0x000000161705723e */ /* 0x000fe400042070ff */
[----:B------:R-:W-:Y:S01]  /*3b90*/  MUFU.RCP R98, R98 ;  /* 0x0000006200627308 */ /* 0x000fe20000001000 */
[----:B------:R-:W-:Y:S01]  /*3ba0*/  FMNMX.NAN R21, |R22|, |R6|, !PT ;  /* 0x4000000616157209 */ /* 0x000fe20007820200 */
[----:B------:R-:W-:Y:S01]  /*3bb0*/  FMUL2 R14, R14.F32x2.HI_LO, R88.F32 ;  /* 0x000000580e0e724a */ /* 0x000fe20001000000 */
[----:B------:R-:W-:-:S02]  /*3bc0*/  F2FP.SATFINITE.E2M1.F32.PACK_AB_MERGE_C R22, R97, R96, RZ ;  /* 0x000000606116723e */ /* 0x000fc400042070ff */
[----:B------:R-:W-:Y:S02]  /*3bd0*/  F2FP.SATFINITE.E2M1.F32.PACK_AB_MERGE_C R6, R7, R6, RZ ;  /* 0x000000060706723e */ /* 0x000fe400042070ff */
[----:B------:R-:W-:Y:S01]  /*3be0*/  PRMT R22, R22, 0x7604, RZ ;  /* 0x0000760416167816 */ /* 0x000fe200000000ff */
[----:B------:R-:W2:Y:S01]  /*3bf0*/  MUFU.RCP R99, R99 ;  /* 0x0000006300637308 */ /* 0x000ea20000001000 */
[----:B-1----:R-:W-:Y:S01]  /*3c00*/  FMUL2 R12, R12.F32x2.HI_LO, R26.F32x2.HI_LO ;  /* 0x0000001a0c0c724a */ /* 0x002fe20000000000 */
[----:B------:R-:W-:Y:S02]  /*3c10*/  F2FP.SATFINITE.E2M1.F32.PACK_AB_MERGE_C R27, R95, R94, RZ ;  /* 0x0000005e5f1b723e */ /* 0x000fe400042070ff */
[----:B------:R-:W-:Y:S01]  /*3c20*/  FMNMX.NAN R20, |R91|, |R9|, !PT ;  /* 0x400000095b147209 */ /* 0x000fe20007820200 */
[----:B------:R-:W-:Y:S01]  /*3c30*/  FMUL2 R12, R12.F32x2.HI_LO, R58.F32x2.HI_LO ;  /* 0x0000003a0c0c724a */ /* 0x000fe20000000000 */
[----:B------:R-:W-:Y:S02]  /*3c40*/  PRMT R27, R27, 0x7054, RZ ;  /* 0x000070541b1b7816 */ /* 0x000fe400000000ff */
[----:B------:R-:W-:Y:S01]  /*3c50*/  MUFU.RCP R16, R16 ;  /* 0x0000001000107308 */ /* 0x000fe20000001000 */
[----:B------:R-:W-:Y:S01]  /*3c60*/  FMUL2 R12, R12.F32x2.HI_LO, R88.F32 ;  /* 0x000000580c0c724a */ /* 0x000fe20001000000 */
[----:B------:R-:W-:-:S02]  /*3c70*/  F2FP.SATFINITE.E2M1.F32.PACK_AB_MERGE_C R7, R9, R8, RZ ;  /* 0x000000080907723e */ /* 0x000fc400042070ff */
[----:B------:R-:W-:Y:S02]  /*3c80*/  FMNMX.NAN R23, |R90|, |R8|, !PT ;  /* 0x400000085a177209 */ /* 0x000fe40007820200 */
[----:B------:R-:W-:Y:S02]  /*3c90*/  FMNMX.NAN R9, |R92|, |R10|, !PT ;  /* 0x4000000a5c097209 */ /* 0x000fe40007820200 */
[----:B------:R-:W1:Y:S01]  /*3ca0*/  MUFU.RCP R17, R17 ;  /* 0x0000001100117308 */ /* 0x000e620000001000 */
[----:B--2---:R-:W-:Y:S01]  /*3cb0*/  FMUL2 R98, R98.F32x2.HI_LO, R68.F32x2.HI_LO ;  /* 0x000000446262724a */ /* 0x004fe20000000000 */
[----:B------:R-:W-:Y:S02]  /*3cc0*/  FMNMX.NAN R8, |R93|, |R11|, !PT ;  /* 0x4000000b5d087209 */ /* 0x000fe40007820200 */
[----:B------:R-:W-:Y:S01]  /*3cd0*/  F2FP.SATFINITE.E2M1.F32.PACK_AB_MERGE_C R10, R11, R10, RZ ;  /* 0x0000000a0b0a723e */ /* 0x000fe200042070ff */
[----:B------:R-:W-:Y:S01]  /*3ce0*/  FMUL2 R98, R98.F32x2.HI_LO, R38.F32x2.HI_LO ;  /* 0x000000266262724a */ /* 0x000fe20000000000 */
[----:B------:R-:W-:-:S02]  /*3cf0*/  LOP3.LUT R11, R22, R27, RZ, 0xfc, !PT ;  /* 0x0000001b160b7212 */ /* 0x000fc400078efcff */
[----:B------:R-:W-:Y:S01]  /*3d00*/  MUFU.RCP R18, R18 ;  /* 0x0000001200127308 */ /* 0x000fe20000001000 */
[----:B------:R-:W-:Y:S01]  /*3d10*/  F2FP.SATFINITE.E2M1.F32.PACK_AB_MERGE_C R26, R13, R12, RZ ;  /* 0x0000000c0d1a723e */ /* 0x000fe200042070ff */
[----:B------:R-:W-:Y:S01]  /*3d20*/  FMUL2 R98, R98.F32x2.HI_LO, R88.F32 ;  /* 0x000000586262724a */ /* 0x000fe20001000000 */
[----:B------:R-:W-:Y:S02]  /*3d30*/  F2FP.SATFINITE.E2M1.F32.PACK_AB_MERGE_C R27, R15, R14, RZ ;  /* 0x0000000e0f1b723e */ /* 0x000fe400042070ff */
[----:B------:R-:W-:Y:S02]  /*3d40*/  FMNMX3.NAN R24, |R95|, |R13|, R24, !PT ;  /* 0x4000000d5f187276 */ /* 0x000fe40007820218 */
[----:B------:R-:W-:Y:S01]  /*3d50*/  PRMT R22, R25, 0x7054, RZ ;  /* 0x0000705419167816 */ /* 0x000fe200000000ff */
[----:B------:R-:W2:Y:S01]  /*3d60*/  MUFU.RCP R19, R19 ;  /* 0x0000001300137308 */ /* 0x000ea20000001000 */
[----:B-1----:R-:W-:Y:S01]  /*3d70*/  FMUL2 R16, R16.F32x2.HI_LO, R84.F32x2.HI_LO ;  /* 0x000000541010724a */ /* 0x002fe20000000000 */
[----:B------:R-:W-:-:S02]  /*3d80*/  PRMT R13, R5, 0x7604, RZ ;  /* 0x00007604050d7816 */ /* 0x000fc400000000ff */
[----:B------:R-:W-:Y:S01]  /*3d90*/  PRMT R26, R26, 0x7054, RZ ;  /* 0x000070541a1a7816 */ /* 0x000fe200000000ff */
[----:B------:R-:W-:Y:S01]  /*3da0*/  FMUL2 R16, R16.F32x2.HI_LO, R54.F32x2.HI_LO ;  /* 0x000000361010724a */ /* 0x000fe20000000000 */
[----:B------:R-:W-:Y:S02]  /*3db0*/  PRMT R5, R27, 0x7604, RZ ;  /* 0x000076041b057816 */ /* 0x000fe400000000ff */
[----:B------:R-:W-:Y:S01]  /*3dc0*/  PRMT R25, R6, 0x7604, RZ ;  /* 0x0000760406197816 */ /* 0x000fe200000000ff */
[----:B------:R-:W-:Y:S01]  /*3dd0*/  FMUL2 R16, R16.F32x2.HI_LO, R88.F32 ;  /* 0x000000581010724a */ /* 0x000fe20001000000 */
[----:B------:R-:W-:Y:S02]  /*3de0*/  LOP3.LUT R22, R13, R22, RZ, 0xfc, !PT ;  /* 0x000000160d167212 */ /* 0x000fe400078efcff */
[C---:B------:R-:W-:Y:S02]  /*3df0*/  F2FP.SATFINITE.E2M1.F32.PACK_AB_MERGE_C R6, R99.reuse, R98, RZ ;  /* 0x000000626306723e */ /* 0x040fe400042070ff */
[----:B------:R-:W-:-:S02]  /*3e00*/  FMNMX3.NAN R13, |R99|, |R17|, R20, !PT ;  /* 0x40000011630d7276 */ /* 0x000fc40007820214 */
[----:B------:R-:W-:Y:S01]  /*3e10*/  F2FP.SATFINITE.E2M1.F32.PACK_AB_MERGE_C R91, R91, R90, RZ ;  /* 0x0000005a5b5b723e */ /* 0x000fe200042070ff */
[----:B--2---:R-:W-:Y:S01]  /*3e20*/  FMUL2 R18, R18.F32x2.HI_LO, R82.F32x2.HI_LO ;  /* 0x000000521212724a */ /* 0x004fe20000000000 */
[----:B------:R-:W-:Y:S02]  /*3e30*/  LOP3.LUT R5, R5, R26, RZ, 0xfc, !PT ;  /* 0x0000001a05057212 */ /* 0x000fe400078efcff */
[----:B------:R-:W-:Y:S01]  /*3e40*/  LOP3.LUT R4, R25, R4, RZ, 0xfc, !PT ;  /* 0x0000000419047212 */ /* 0x000fe200078efcff */
[----:B------:R-:W-:Y:S01]  /*3e50*/  FMUL2 R18, R18.F32x2.HI_LO, R48.F32x2.HI_LO ;  /* 0x000000301212724a */ /* 0x000fe20000000000 */
[----:B------:R-:W-:Y:S02]  /*3e60*/  F2FP.SATFINITE.E2M1.F32.PACK_AB_MERGE_C R20, R17, R16, RZ ;  /* 0x000000101114723e */ /* 0x000fe400042070ff */
[----:B------:R-:W-:Y:S01]  /*3e70*/  LOP3.LUT R6, R11, 0xff, R6, 0xf8, !PT ;  /* 0x000000ff0b067812 */ /* 0x000fe200078ef806 */
[----:B------:R-:W-:Y:S01]  /*3e80*/  FMUL2 R18, R18.F32x2.HI_LO, R88.F32 ;  /* 0x000000581212724a */ /* 0x000fe20001000000 */
[----:B------:R-:W-:-:S02]  /*3e90*/  F2FP.SATFINITE.E2M1.F32.PACK_AB_MERGE_C R17, R101, R100, RZ ;  /* 0x000000646511723e */ /* 0x000fc400042070ff */
[----:B------:R-:W-:Y:S02]  /*3ea0*/  F2FP.SATFINITE.E2M1.F32.PACK_AB_MERGE_C R93, R93, R92, RZ ;  /* 0x0000005c5d5d723e */ /* 0x000fe400042070ff */
[----:B------:R-:W-:Y:S02]  /*3eb0*/  LOP3.LUT R22, R22, 0xff, R91, 0xf8, !PT ;  /* 0x000000ff16167812 */ /* 0x000fe400078ef85b */
[----:B------:R-:W-:Y:S02]  /*3ec0*/  LOP3.LUT R20, R5, 0xff, R20, 0xf8, !PT ;  /* 0x000000ff05147812 */ /* 0x000fe400078ef814 */
[----:B------:R-:W-:Y:S02]  /*3ed0*/  F2FP.SATFINITE.E2M1.F32.PACK_AB_MERGE_C R11, R19, R18, RZ ;  /* 0x00000012130b723e */ /* 0x000fe400042070ff */
[----:B------:R-:W-:Y:S02]  /*3ee0*/  LOP3.LUT R7, R4, 0xff, R7, 0xf8, !PT ;  /* 0x000000ff04077812 */ /* 0x000fe400078ef807 */
[----:B------:R-:W-:-:S02]  /*3ef0*/  PRMT R4, R17, 0x6540, R6 ;  /* 0x0000654011047816 */ /* 0x000fc40000000006 */
[----:B------:R-:W-:Y:S02]  /*3f00*/  PRMT R5, R93, 0x6540, R22 ;  /* 0x000065405d057816 */ /* 0x000fe40000000016 */
[----:B------:R-:W-:Y:S02]  /*3f10*/  PRMT R6, R11, 0x6540, R20 ;  /* 0x000065400b067816 */ /* 0x000fe40000000014 */
[----:B------:R-:W-:Y:S02]  /*3f20*/  PRMT R7, R10, 0x6540, R7 ;  /* 0x000065400a077816 */ /* 0x000fe40000000007 */
[----:B------:R-:W-:Y:S02]  /*3f30*/  FMNMX3.NAN R23, |R98|, |R16|, R23, !PT ;  /* 0x4000001062177276 */ /* 0x000fe40007820217 */
[----:B------:R-:W-:Y:S01]  /*3f40*/  FMNMX3.NAN R12, |R94|, |R12|, R3, !PT ;  /* 0x4000000c5e0c7276 */ /* 0x000fe20007820203 */
[----:B------:R1:W-:Y:S01]  /*3f50*/  STS.128 [R107+0x4400], R4 ;  /* 0x004400046b007388 */ /* 0x0003e20000000c00 */
[----:B------:R-:W-:-:S02]  /*3f60*/  FMNMX3.NAN R8, |R101|, |R19|, R8, !PT ;  /* 0x4000001365087276 */ /* 0x000fc40007820208 */
[----:B------:R-:W-:Y:S01]  /*3f70*/  FMNMX3.NAN R15, |R97|, |R15|, R2, !PT ;  /* 0x4000000f610f7276 */ /* 0x000fe20007820202 */
[----:B------:R2:W-:Y:S06]  /*3f80*/  MEMBAR.ALL.CTA ;  /* 0x0000000000007992 */ /* 0x0005ec0000008000 */
[----:B--2---:R-:W2:Y:S01]  /*3f90*/  FENCE.VIEW.ASYNC.S ;  /* 0x00000000000073c6 */ /* 0x004ea20000000000 */
[----:B------:R-:W-:Y:S02]  /*3fa0*/  FMNMX3.NAN R9, |R100|, |R18|, R9, !PT ;  /* 0x4000001264097276 */ /* 0x000fe40007820209 */
[----:B------:R-:W-:-:S02]  /*3fb0*/  FMNMX3.NAN R14, |R96|, |R14|, R21, !PT ;  /* 0x4000000e600e7276 */ /* 0x000fc40007820215 */
[----:B------:R-:W-:Y:S02]  /*3fc0*/  FMNMX.NAN R13, R13, R24, !PT ;  /* 0x000000180d0d7209 */ /* 0x000fe40007820000 */
[----:B------:R-:W-:Y:S02]  /*3fd0*/  FMNMX.NAN R12, R23, R12, !PT ;  /* 0x0000000c170c7209 */ /* 0x000fe40007820000 */
[----:B------:R-:W-:Y:S02]  /*3fe0*/  FMNMX3.NAN R8, R8, R15, R13, !PT ;  /* 0x0000000f08087276 */ /* 0x000fe4000782000d */
[----:B------:R-:W-:-:S04]  /*3ff0*/  FMNMX3.NAN R9, R9, R14, R12, !PT ;  /* 0x0000000e09097276 */ /* 0x000fc8000782000c */
[----:B------:R-:W-:-:S04]  /*4000*/  FMNMX3.NAN R9, R9, R8, RZ, !PT ;  /* 0x0000000809097276 */ /* 0x000fc800078200ff */
[----:B------:R-:W-:Y:S01]  /*4010*/  FMNMX R128, R9, R128, !PT ;  /* 0x0000008009807209 */ /* 0x000fe20007800000 */
[----:B--2---:R-:W-:Y:S06]  /*4020*/  BAR.SYNC.DEFER_BLOCKING 0x2, 0x80 ;  /* 0x0082000000007b1d */ /* 0x004fec0000010000 */
[----:B-1----:R-:W-:Y:S05]  /*4030*/  BRA.U !UP4, `(.L_x_45) ;  /* 0x000000010c447547 */ /* 0x002fea000b800000 */
[----:B------:R-:W-:Y:S01]  /*4040*/  IMAD R122, R89, 0x4, R122 ;  /* 0x00000004597a7824 */ /* 0x000fe200078e027a */
[----:B------:R-:W-:Y:S01]  /*4050*/  UIADD3 UR12, UP0, UPT, UR10, 0x2c0, URZ ;  /* 0x000002c00a0c7890 */ /* 0x000fe2000ff1e0ff */
[----:B------:R-:W-:Y:S02]  /*4060*/  PLOP3.LUT P0, PT, PT, PT, PT, 0x80, 0x8 ;  /* 0x000000000008781c */ /* 0x000fe40003f0f070 */
[----:B------:R-:W-:Y:S01]  /*4070*/  IADD3 R2, PT, PT, R87, 0x4400, RZ ;  /* 0x0000440057027810 */ /* 0x000fe20007ffe0ff */
[----:B------:R-:W-:Y:S01]  /*4080*/  IMAD.SHL.U32 R122, R122, 0x20, RZ ;  /* 0x000000207a7a7824 */ /* 0x000fe200078e00ff */
[----:B------:R-:W-:-:S12]  /*4090*/  UIADD3.X UR13, UPT, UPT, URZ, UR11, URZ, UP0, !UPT ;  /* 0x0000000bff0d7290 */ /* 0x000fd800087fe4ff */
.L_x_46:
        /* <DEDUP_REMOVED lines=10> */
[----:B------:R0:W-:Y:S02]  /*4140*/  UTMACMDFLUSH ;  /* 0x00000000000079b7 */ /* 0x0001e40000000000 */
.L_x_45:
[----:B------:R-:W-:Y:S01]  /*4150*/  BAR.SYNC.DEFER_BLOCKING 0x2, 0x80 ;  /* 0x0082000000007b1d */ /* 0x000fe20000010000 */
[----:B------:R-:W-:Y:S02]  /*4160*/  IADD3 R126, PT, PT, R126, 0x1, RZ ;  /* 0x000000017e7e7810 */ /* 0x000fe40007ffe0ff */
[----:B------:R-:W-:-:S03]  /*4170*/  IADD3 R127, PT, PT, R127, -0x1, RZ ;  /* 0xffffffff7f7f7810 */ /* 0x000fc60007ffe0ff */
[----:B------:R-:W-:Y:S05]  /*4180*/  @!P2 BRA `(.L_x_47) ;  /* 0xffffffe800a4a947 */ /* 0x000fea000383ffff */
[-C--:B------:R-:W-:Y:S01]  /*4190*/  LEA R3, R108, R87.reuse, 0x3 ;  /* 0x000000576c037211 */ /* 0x080fe200078e18ff */
[----:B------:R-:W-:Y:S01]  /*41a0*/  BSSY B0, `(.L_x_48) ;  /* 0x0000005000007945 */ /* 0x000fe20003800000 */
[----:B------:R-:W-:Y:S02]  /*41b0*/  SHF.L.U32 R4, R106, 0x1f, RZ ;  /* 0x0000001f6a047819 */ /* 0x000fe400000006ff */
[----:B------:R-:W-:Y:S02]  /*41c0*/  LEA R91, R108, R87, 0x4 ;  /* 0x000000576c5b7211 */ /* 0x000fe400078e20ff */
[----:B------:R-:W1:Y:S02]  /*41d0*/  SYNCS.PHASECHK.TRANS64.TRYWAIT P0, [R3+URZ+0x50], R4 ;  /* 0x00005004030075a7 */ /* 0x000e6400080011ff */
[----:B-1----:R-:W-:Y:S05]  /*41e0*/  @!P0 BRA `(.L_x_49) ;  /* 0x0000000800bc8947 */ /* 0x002fea0003800000 */
.L_x_81:
[----:B------:R-:W-:Y:S05]  /*41f0*/  BSYNC B0 ;  /* 0x0000000000007941 */ /* 0x000fea0003800000 */
.L_x_48:
[----:B------:R-:W2:Y:S01]  /*4200*/  LDS.128 R88, [R91+0x37c10] ;  /* 0x037c10005b587984 */ /* 0x000ea20000000c00 */
[----:B------:R-:W-:Y:S01]  /*4210*/  CREDUX.MAXABS.F32.NAN UR4, R128 ;  /* 0x00000000800472cc */ /* 0x000fe20000006400 */
[----:B------:R-:W-:Y:S01]  /*4220*/  BSSY.RECONVERGENT B0, `(.L_x_50) ;  /* 0x0000013000007945 */ /* 0x000fe20003800200 */
[----:B------:R-:W-:Y:S01]  /*4230*/  ISETP.NE.AND P0, PT, R102, RZ, PT ;  /* 0x000000ff6600720c */ /* 0x000fe20003f05270 */
[----:B------:R3:W-:Y:S06]  /*4240*/  MEMBAR.ALL.CTA ;  /* 0x0000000000007992 */ /* 0x0007ec0000008000 */
[----:B---3--:R-:W3:Y:S01]  /*4250*/  FENCE.VIEW.ASYNC.S ;  /* 0x00000000000073c6 */ /* 0x008ee20000000000 */
[----:B------:R-:W-:-:S03]  /*4260*/  VIADD R108, R108, 0x1 ;  /* 0x000000016c6c7836 */ /* 0x000fc60000000000 */
[----:B-1----:R-:W-:Y:S01]  /*4270*/  IMAD.U32 R5, RZ, RZ, UR4 ;  /* 0x00000004ff057e24 */ /* 0x002fe2000f8e00ff */
[----:B---3--:R1:W-:Y:S04]  /*4280*/  SYNCS.ARRIVE.TRANS64.ART0 RZ, [R3+URZ+0x60], R0 ;  /* 0x0000600003ff79a7 */ /* 0x0083e800085000ff */
[----:B------:R1:W-:Y:S01]  /*4290*/  @!P0 STS [R118+0x37c00], R5 ;  /* 0x037c000576008388 */ /* 0x0003e20000000800 */
[----:B------:R-:W-:Y:S01]  /*42a0*/  BAR.SYNC.DEFER_BLOCKING 0x2, 0x80 ;  /* 0x0082000000007b1d */ /* 0x000fe20000010000 */
[----:B------:R-:W-:-:S13]  /*42b0*/  LOP3.LUT P0, RZ, R120, R102, RZ, 0xfc, !PT ;  /* 0x0000006678ff7212 */ /* 0x000fda000780fcff */
[----:B------:R-:W-:Y:S05]  /*42c0*/  @P0 BRA `(.L_x_51) ;  /* 0x0000000000200947 */ /* 0x000fea0003800000 */
[----:B------:R-:W-:Y:S01]  /*42d0*/  IMAD.U32 R87, RZ, RZ, UR7 ;  /* 0x00000007ff577e24 */ /* 0x000fe2000f8e00ff */
[----:B------:R-:W3:Y:S04]  /*42e0*/  LDCU.64 UR4, c[0x0][0x740] ;  /* 0x0000e800ff0477ac */ /* 0x000ee80008000a00 */
[----:B-1----:R-:W1:Y:S01]  /*42f0*/  LDS.128 R4, [R87+0x37c00] ;  /* 0x037c000057047984 */ /* 0x002e620000000c00 */
[----:B---3--:R-:W-:-:S04]  /*4300*/  LEA R2, P0, R103, UR4, 0x2 ;  /* 0x0000000467027c11 */ /* 0x008fc8000f8010ff */
[----:B------:R-:W-:Y:S02]  /*4310*/  LEA.HI.X R3, R103, UR5, R86, 0x2, P0 ;  /* 0x0000000567037c11 */ /* 0x000fe400080f1456 */
[----:B-1----:R-:W-:-:S04]  /*4320*/  FMNMX3 R4, R4, RZ, R5, !PT ;  /* 0x000000ff04047276 */ /* 0x002fc80007800005 */
[----:B------:R-:W-:-:S05]  /*4330*/  FMNMX3 R7, R4, R6, R7, !PT ;  /* 0x0000000604077276 */ /* 0x000fca0007800007 */
[----:B------:R3:W-:Y:S02]  /*4340*/  REDG.E.MAX.S32.STRONG.GPU desc[UR14][R2.64], R7 ;  /* 0x000000070200798e */ /* 0x0007e4000d12e30e */
.L_x_51:
[----:B------:R-:W-:Y:S05]  /*4350*/  BSYNC.RECONVERGENT B0 ;  /* 0x0000000000007941 */ /* 0x000fea0003800200 */
.L_x_50:
[----:B--2---:R-:W-:Y:S02]  /*4360*/  ISETP.NE.AND P0, PT, R91, 0x1, PT ;  /* 0x000000015b00780c */ /* 0x004fe40003f05270 */
[----:B------:R-:W-:-:S04]  /*4370*/  ISETP.NE.AND P1, PT, R108, 0x2, PT ;  /* 0x000000026c00780c */ /* 0x000fc80003f25270 */
[----:B-1-3--:R-:W-:Y:S02]  /*4380*/  SEL R3, RZ, 0x1, P1 ;  /* 0x00000001ff037807 */ /* 0x00afe40000800000 */
[----:B------:R-:W-:Y:S02]  /*4390*/  SEL R108, R108, RZ, P1 ;  /* 0x000000ff6c6c7207 */ /* 0x000fe40000800000 */
[----:B------:R-:W-:-:S03]  /*43a0*/  LOP3.LUT R106, R106, R3, RZ, 0x3c, !PT ;  /* 0x000000036a6a7212 */ /* 0x000fc600078e3cff */
[----:B------:R-:W-:Y:S05]  /*43b0*/  @!P0 BRA `(.L_x_52) ;  /* 0xffffffe400d08947 */ /* 0x000fea000383ffff */
.L_x_39:
[----:B------:R-:W-:Y:S05]  /*43c0*/  BRA.U !UP4, `(.L_x_53) ;  /* 0x000000010c1c7547 */ /* 0x000fea000b800000 */
[----:B------:R-:W1:Y:S01]  /*43d0*/  S2UR UR4, SR_CgaCtaId ;  /* 0x00000000000479c3 */ /* 0x000e620000008800 */
[----:B------:R-:W-:Y:S01]  /*43e0*/  ELECT P0, URZ, PT ;  /* 0x0000000000ff782f */ /* 0x000fe20003800000 */
[----:B----4-:R-:W-:Y:S01]  /*43f0*/  HFMA2 R2, -RZ, RZ, 0, 5.9604644775390625e-08 ;  /* 0x00000001ff027431 */ /* 0x010fe200000001ff */
[----:B------:R-:W-:-:S05]  /*4400*/  UMOV UR5, 0x40 ;  /* 0x0000004000057882 */ /* 0x000fca0000000000 */
[----:B------:R-:W-:Y:S01]  /*4410*/  UVIRTCOUNT.DEALLOC.SMPOOL 0x80 ;  /* 0x000000800000784c */ /* 0x000fe20000000000 */
[----:B-1----:R-:W-:-:S09]  /*4420*/  ULEA UR4, UR4, UR5, 0x18 ;  /* 0x0000000504047291 */ /* 0x002fd2000f8ec0ff */
[----:B------:R1:W-:Y:S03]  /*4430*/  @P0 STS.U8 [UR4], R2 ;  /* 0x00000002ff000988 */ /* 0x0003e60008000004 */
.L_x_53:
[----:B------:R-:W-:Y:S06]  /*4440*/  BAR.SYNC.DEFER_BLOCKING 0x2, 0x80 ;  /* 0x0082000000007b1d */ /* 0x000fec0000010000 */
[----:B------:R-:W-:Y:S05]  /*4450*/  BRA.U !UP4, `(.L_x_54) ;  /* 0x000000010c9c7547 */ /* 0x000fea000b800000 */
[----:B------:R-:W3:Y:S01]  /*4460*/  S2UR UR5, SR_CgaCtaId ;  /* 0x00000000000579c3 */ /* 0x000ee20000008800 */
[----:B------:R-:W-:Y:S01]  /*4470*/  NOP ;  /* 0x0000000000007918 */ /* 0x000fe20000000000 */
[----:B------:R-:W-:Y:S01]  /*4480*/  UMOV UR4, 0x50 ;  /* 0x0000005000047882 */ /* 0x000fe20000000000 */
[----:B------:R-:W-:Y:S01]  /*4490*/  LOP3.LUT R4, R119, 0xffff, RZ, 0xc0, !PT ;  /* 0x0000ffff77047812 */ /* 0x000fe200078ec0ff */
[----:B------:R-:W-:-:S03]  /*44a0*/  IMAD.MOV.U32 R3, RZ, RZ, 0xffff ;  /* 0x0000ffffff037424 */ /* 0x000fc600078e00ff */
[----:B------:R-:W-:-:S04]  /*44b0*/  SHF.R.U32.HI R4, RZ, 0x5, R4 ;  /* 0x00000005ff047819 */ /* 0x000fc80000011604 */
[----:B------:R-:W-:Y:S01]  /*44c0*/  SHF.L.U32 R3, R3, R4, RZ ;  /* 0x0000000403037219 */ /* 0x000fe200000006ff */
[----:B------:R-:W-:-:S05]  /*44d0*/  VIADD R5, R4, 0x10 ;  /* 0x0000001004057836 */ /* 0x000fca0000000000 */
[----:B------:R-:W-:Y:S01]  /*44e0*/  SHF.L.U32 R0, R0, R5, RZ ;  /* 0x0000000500007219 */ /* 0x000fe200000006ff */
[----:B---3--:R-:W-:-:S03]  /*44f0*/  ULEA UR5, UR5, UR4, 0x18 ;  /* 0x0000000405057291 */ /* 0x008fc6000f8ec0ff */
[----:B------:R-:W-:-:S04]  /*4500*/  LOP3.LUT R5, R0, R3, RZ, 0xfc, !PT ;  /* 0x0000000300057212 */ /* 0x000fc800078efcff */
[C---:B------:R-:W-:Y:S02]  /*4510*/  LOP3.LUT R3, R5.reuse, 0xffff, RZ, 0xc0, !PT ;  /* 0x0000ffff05037812 */ /* 0x040fe400078ec0ff */
[----:B-1--4-:R-:W1:Y:S02]  /*4520*/  LDS R2, [UR5] ;  /* 0x00000005ff027984 */ /* 0x012e640008000800 */
[----:B-1----:R-:W-:-:S04]  /*4530*/  LOP3.LUT R0, R5, 0xffff, R2, 0x80, !PT ;  /* 0x0000ffff05007812 */ /* 0x002fc800078e8002 */
[----:B------:R-:W-:-:S13]  /*4540*/  ISETP.NE.AND P0, PT, R0, R3, PT ;  /* 0x000000030000720c */ /* 0x000fda0003f05270 */
[----:B------:R-:W-:Y:S05]  /*4550*/  @P0 BRA `(.L_x_55) ;  /* 0x0000000000500947 */ /* 0x000fea0003800000 */
[----:B------:R-:W-:Y:S02]  /*4560*/  SHF.R.U32.HI R0, RZ, 0x10, R2 ;  /* 0x00000010ff007819 */ /* 0x000fe40000011602 */
[----:B------:R-:W-:-:S04]  /*4570*/  SHF.R.U32.HI R3, RZ, 0x10, R5 ;  /* 0x00000010ff037819 */ /* 0x000fc80000011605 */
[----:B------:R-:W-:-:S04]  /*4580*/  LOP3.LUT R0, R0, R3, RZ, 0xc0, !PT ;  /* 0x0000000300007212 */ /* 0x000fc800078ec0ff */
[----:B------:R-:W-:-:S13]  /*4590*/  ISETP.NE.AND P0, PT, R0, R3, PT ;  /* 0x000000030000720c */ /* 0x000fda0003f05270 */
[----:B------:R-:W-:Y:S05]  /*45a0*/  @P0 BRA `(.L_x_56) ;  /* 0x0000000000300947 */ /* 0x000fea0003800000 */
[----:B------:R-:W-:Y:S01]  /*45b0*/  R2UR UR8, R5 ;  /* 0x00000000050872ca */ /* 0x000fe200000e0000 */
[----:B------:R-:W1:Y:S01]  /*45c0*/  S2R R2, SR_LANEID ;  /* 0x0000000000027919 */ /* 0x000e620000000000 */
[----:B------:R-:W-:Y:S02]  /*45d0*/  VOTEU.ANY UR6, UPT, PT ;  /* 0x0000000000067886 */ /* 0x000fe400038e0100 */
[----:B------:R-:W-:-:S09]  /*45e0*/  UFLO.U32 UR6, UR6 ;  /* 0x00000006000672bd */ /* 0x000fd200080e0000 */
[----:B------:R-:W-:-:S06]  /*45f0*/  ULOP3.LUT UR8, URZ, UR8, URZ, 0x33, !UPT ;  /* 0x00000008ff087292 */ /* 0x000fcc000f8e33ff */
[----:B------:R-:W-:-:S04]  /*4600*/  IMAD.U32 R0, RZ, RZ, UR8 ;  /* 0x00000008ff007e24 */ /* 0x000fc8000f8e00ff */
[----:B------:R-:W3:Y:S02]  /*4610*/  REDUX UR4, R0 ;  /* 0x00000000000473c4 */ /* 0x000ee40000000000 */
[----:B------:R4:W-:Y:S01]  /*4620*/  UTCATOMSWS.AND URZ, UR8 ;  /* 0x0000000800ff79e3 */ /* 0x0009e20008000000 */
[----:B-1----:R-:W-:Y:S01]  /*4630*/  ISETP.EQ.U32.AND P0, PT, R2, UR6, PT ;  /* 0x0000000602007c0c */ /* 0x002fe2000bf02070 */
[----:B---3--:R-:W-:-:S12]  /*4640*/  IMAD.U32 R2, RZ, RZ, UR4 ;  /* 0x00000004ff027e24 */ /* 0x008fd8000f8e00ff */
[----:B------:R4:W-:Y:S01]  /*4650*/  @P0 ATOMS.AND RZ, [UR5], R2 ;  /* 0x00000002ffff098c */ /* 0x0009e2000a800005 */
[----:B------:R-:W-:Y:S05]  /*4660*/  BRA `(.L_x_57) ;  /* 0x0000000000147947 */ /* 0x000fea0003800000 */
.L_x_56:
[----:B------:R-:W-:Y:S02]  /*4670*/  MOV R2, 0x4690 ;  /* 0x0000469000027802 */ /* 0x000fe40000000f00 */
[----:B--2---:R-:W-:Y:S05]  /*4680*/  CALL.REL.NOINC `($__internal_0_$__cuda_sm10x_tcgen05_guardrail_trap_col_being_dealloced_not_returned_by_alloc) ;  /* 0x0000000400ac7944 */ /* 0x004fea0003c00000 */
[----:B------:R-:W-:Y:S05]  /*4690*/  BRA `(.L_x_57) ;  /* 0x0000000000087947 */ /* 0x000fea0003800000 */
.L_x_55:
[----:B------:R-:W-:Y:S02]  /*46a0*/  MOV R2, 0x46c0 ;  /* 0x000046c000027802 */ /* 0x000fe40000000f00 */
[----:B--2---:R-:W-:Y:S05]  /*46b0*/  CALL.REL.NOINC `($__internal_2_$__cuda_sm10x_tcgen05_guardrail_trap_unallocated_columns_being_dealloced) ;  /* 0x0000000400b87944 */ /* 0x004fea0003c00000 */
.L_x_57:
[----:B------:R-:W-:Y:S01]  /*46c0*/  NOP ;  /* 0x0000000000007918 */ /* 0x000fe20000000000 */
.L_x_54:
[----:B------:R-:W-:-:S04]  /*46d0*/  DEPBAR.LE SB0, 0x0 ;  /* 0x000080000000791a */ /* 0x000fc80000000000 */
[----:B------:R-:W-:-:S04]  /*46e0*/  DEPBAR.LE SB0, 0x0 ;  /* 0x000080000000791a */ /* 0x000fc80000000000 */
[----:B----4-:R-:W-:Y:S05]  /*46f0*/  EXIT ;  /* 0x000000000000794d */ /* 0x010fea0003800000 */
.L_x_9:
[----:B------:R-:W-:-:S07]  /*4700*/  MOV R20, R21 ;  /* 0x0000001500147202 */ /* 0x000fce0000000f00 */
.L_x_58:
[----:B----4-:R4:W3:Y:S02]  /*4710*/  SYNCS.PHASECHK.TRANS64.TRYWAIT P0, [R14+URZ+0x60], R21 ;  /* 0x000060150e0075a7 */ /* 0x0108e400080011ff */
[----:B---3--:R-:W-:Y:S05]  /*4720*/  @!P0 NANOSLEEP.SYNCS 0x989680 ;  /* 0x009896800000895d */ /* 0x008fea0003900000 */
[----:B------:R-:W3:Y:S02]  /*4730*/  @!P0 SYNCS.PHASECHK.TRANS64 P0, [R14+URZ+0x60], R21 ;  /* 0x000060150e0085a7 */ /* 0x000ee400080010ff */
[----:B---3--:R-:W-:Y:S05]  /*4740*/  @!P0 BRA `(.L_x_58) ;  /* 0xfffffffc00f08947 */ /* 0x008fea000383ffff */
[----:B------:R-:W-:Y:S05]  /*4750*/  BRA `(.L_x_59) ;  /* 0xffffffc400487947 */ /* 0x000fea000383ffff */
.L_x_11:
[----:B------:R-:W-:-:S07]  /*4760*/  MOV R7, R6 ;  /* 0x0000000600077202 */ /* 0x000fce0000000f00 */
.L_x_60:
[----:B--2---:R2:W3:Y:S02]  /*4770*/  SYNCS.PHASECHK.TRANS64.TRYWAIT P0, [R2+URZ+0x60], R7 ;  /* 0x00006007020075a7 */ /* 0x0044e400080011ff */
[----:B---3--:R-:W-:Y:S05]  /*4780*/  @!P0 NANOSLEEP.SYNCS 0x989680 ;  /* 0x009896800000895d */ /* 0x008fea0003900000 */
[----:B------:R-:W3:Y:S02]  /*4790*/  @!P0 SYNCS.PHASECHK.TRANS64 P0, [R2+URZ+0x60], R7 ;  /* 0x00006007020085a7 */ /* 0x000ee400080010ff */
[----:B---3--:R-:W-:Y:S05]  /*47a0*/  @!P0 BRA `(.L_x_60) ;  /* 0xfffffffc00f08947 */ /* 0x008fea000383ffff */
[----:B------:R-:W-:Y:S05]  /*47b0*/  BRA `(.L_x_61) ;  /* 0xffffffc400ec7947 */ /* 0x000fea000383ffff */
.L_x_12:
[----:B------:R-:W-:-:S07]  /*47c0*/  MOV R13, R12 ;  /* 0x0000000c000d7202 */ /* 0x000fce0000000f00 */
.L_x_62:
[----:B--2---:R2:W3:Y:S02]  /*47d0*/  SYNCS.PHASECHK.TRANS64.TRYWAIT P0, [R8+URZ+0x60], R13 ;  /* 0x0000600d080075a7 */ /* 0x0044e400080011ff */
[----:B---3--:R-:W-:Y:S05]  /*47e0*/  @!P0 NANOSLEEP.SYNCS 0x989680 ;  /* 0x009896800000895d */ /* 0x008fea0003900000 */
[----:B------:R-:W3:Y:S02]  /*47f0*/  @!P0 SYNCS.PHASECHK.TRANS64 P0, [R8+URZ+0x60], R13 ;  /* 0x0000600d080085a7 */ /* 0x000ee400080010ff */
[----:B---3--:R-:W-:Y:S05]  /*4800*/  @!P0 BRA `(.L_x_62) ;  /* 0xfffffffc00f08947 */ /* 0x008fea000383ffff */
[----:B------:R-:W-:Y:S05]  /*4810*/  BRA `(.L_x_4) ;  /* 0xffffffc800207947 */ /* 0x000fea000383ffff */
.L_x_14:
[----:B------:R-:W-:-:S07]  /*4820*/  MOV R0, UR23 ;  /* 0x0000001700007c02 */ /* 0x000fce0008000f00 */
.L_x_63:
[----:B---3--:R3:W4:Y:S02]  /*4830*/  SYNCS.PHASECHK.TRANS64.TRYWAIT P0, [R0+URZ+0x50], RZ ;  /* 0x000050ff000075a7 */ /* 0x00872400080011ff */
[----:B----4-:R-:W-:Y:S05]  /*4840*/  @!P0 NANOSLEEP.SYNCS 0x989680 ;  /* 0x009896800000895d */ /* 0x010fea0003900000 */
[----:B------:R-:W4:Y:S02]  /*4850*/  @!P0 SYNCS.PHASECHK.TRANS64 P0, [R0+URZ+0x50], RZ ;  /* 0x000050ff000085a7 */ /* 0x000f2400080010ff */
[----:B----4-:R-:W-:Y:S05]  /*4860*/  @!P0 BRA `(.L_x_63) ;  /* 0xfffffffc00f08947 */ /* 0x010fea000383ffff */
[----:B------:R-:W-:Y:S05]  /*4870*/  BRA `(.L_x_64) ;  /* 0xffffffc800247947 */ /* 0x000fea000383ffff */
.L_x_17:
[----:B------:R-:W-:Y:S02]  /*4880*/  MOV R4, UR11 ;  /* 0x0000000b00047c02 */ /* 0x000fe40008000f00 */
[----:B------:R-:W-:Y:S02]  /*4890*/  MOV R5, UR11 ;  /* 0x0000000b00057c02 */ /* 0x000fe40008000f00 */
[----:B------:R-:W-:-:S07]  /*48a0*/  MOV R0, UR5 ;  /* 0x0000000500007c02 */ /* 0x000fce0008000f00 */
.L_x_65:
[----:B--2---:R2:W3:Y:S02]  /*48b0*/  SYNCS.PHASECHK.TRANS64.TRYWAIT P0, [R0+URZ+0x20], R5 ;  /* 0x00002005000075a7 */ /* 0x0044e400080011ff */
[----:B---3--:R-:W-:Y:S05]  /*48c0*/  @!P0 NANOSLEEP.SYNCS 0x989680 ;  /* 0x009896800000895d */ /* 0x008fea0003900000 */
[----:B------:R-:W3:Y:S02]  /*48d0*/  @!P0 SYNCS.PHASECHK.TRANS64 P0, [R0+URZ+0x20], R5 ;  /* 0x00002005000085a7 */ /* 0x000ee400080010ff */
[----:B---3--:R-:W-:Y:S05]  /*48e0*/  @!P0 BRA `(.L_x_65) ;  /* 0xfffffffc00f08947 */ /* 0x008fea000383ffff */
[----:B------:R-:W-:Y:S05]  /*48f0*/  BRA `(.L_x_16) ;  /* 0xffffffc800f47947 */ /* 0x000fea000383ffff */
.L_x_19:
[----:B------:R-:W-:-:S07]  /*4900*/  MOV R5, R4 ;  /* 0x0000000400057202 */ /* 0x000fce0000000f00 */
.L_x_66:
[----:B---3--:R3:W4:Y:S02]  /*4910*/  SYNCS.PHASECHK.TRANS64.TRYWAIT P0, [R3+URZ+0x50], R5 ;  /* 0x00005005030075a7 */ /* 0x00872400080011ff */
[----:B----4-:R-:W-:Y:S05]  /*4920*/  @!P0 NANOSLEEP.SYNCS 0x989680 ;  /* 0x009896800000895d */ /* 0x010fea0003900000 */
[----:B------:R-:W4:Y:S02]  /*4930*/  @!P0 SYNCS.PHASECHK.TRANS64 P0, [R3+URZ+0x50], R5 ;  /* 0x00005005030085a7 */ /* 0x000f2400080010ff */
[----:B----4-:R-:W-:Y:S05]  /*4940*/  @!P0 BRA `(.L_x_66) ;  /* 0xfffffffc00f08947 */ /* 0x010fea000383ffff */
[----:B------:R-:W-:Y:S05]  /*4950*/  BRA `(.L_x_67) ;  /* 0xffffffcc00407947 */ /* 0x000fea000383ffff */
.L_x_21:
[----:B------:R-:W-:Y:S02]  /*4960*/  MOV R2, UR4 ;  /* 0x0000000400027c02 */ /* 0x000fe40008000f00 */
[----:B------:R-:W-:Y:S02]  /*4970*/  MOV R3, UR4 ;  /* 0x0000000400037c02 */ /* 0x000fe40008000f00 */
[----:B------:R-:W-:-:S07]  /*4980*/  MOV R0, UR5 ;  /* 0x0000000500007c02 */ /* 0x000fce0008000f00 */
.L_x_68:
[----:B---3--:R3:W4:Y:S02]  /*4990*/  SYNCS.PHASECHK.TRANS64.TRYWAIT P0, [R0+URZ+0x20], R3 ;  /* 0x00002003000075a7 */ /* 0x00872400080011ff */
[----:B----4-:R-:W-:Y:S05]  /*49a0*/  @!P0 NANOSLEEP.SYNCS 0x989680 ;  /* 0x009896800000895d */ /* 0x010fea0003900000 */
[----:B------:R-:W4:Y:S02]  /*49b0*/  @!P0 SYNCS.PHASECHK.TRANS64 P0, [R0+URZ+0x20], R3 ;  /* 0x00002003000085a7 */ /* 0x000f2400080010ff */
[----:B----4-:R-:W-:Y:S05]  /*49c0*/  @!P0 BRA `(.L_x_68) ;  /* 0xfffffffc00f08947 */ /* 0x010fea000383ffff */
[----:B------:R-:W-:Y:S05]  /*49d0*/  BRA `(.L_x_69) ;  /* 0xffffffcc00a47947 */ /* 0x000fea000383ffff */
.L_x_23:
[----:B------:R-:W-:-:S07]  /*49e0*/  MOV R2, UR12 ;  /* 0x0000000c00027c02 */ /* 0x000fce0008000f00 */
.L_x_70:
[----:B---3--:R3:W4:Y:S02]  /*49f0*/  SYNCS.PHASECHK.TRANS64.TRYWAIT P0, [R2+URZ+0x50], RZ ;  /* 0x000050ff020075a7 */ /* 0x00872400080011ff */
[----:B----4-:R-:W-:Y:S05]  /*4a00*/  @!P0 NANOSLEEP.SYNCS 0x989680 ;  /* 0x009896800000895d */ /* 0x010fea0003900000 */
[----:B------:R-:W4:Y:S02]  /*4a10*/  @!P0 SYNCS.PHASECHK.TRANS64 P0, [R2+URZ+0x50], RZ ;  /* 0x000050ff020085a7 */ /* 0x000f2400080010ff */
[----:B----4-:R-:W-:Y:S05]  /*4a20*/  @!P0 BRA `(.L_x_70) ;  /* 0xfffffffc00f08947 */ /* 0x010fea000383ffff */
[----:B------:R-:W-:Y:S05]  /*4a30*/  BRA `(.L_x_71) ;  /* 0xffffffcc00bc7947 */ /* 0x000fea000383ffff */
.L_x_26:
[----:B------:R-:W-:Y:S02]  /*4a40*/  MOV R2, UR13 ;  /* 0x0000000d00027c02 */ /* 0x000fe40008000f00 */
[----:B------:R-:W-:Y:S02]  /*4a50*/  MOV R3, UR13 ;  /* 0x0000000d00037c02 */ /* 0x000fe40008000f00 */
[----:B------:R-:W-:-:S07]  /*4a60*/  MOV R0, UR12 ;  /* 0x0000000c00007c02 */ /* 0x000fce0008000f00 */
.L_x_72:
[----:B---3--:R3:W4:Y:S02]  /*4a70*/  SYNCS.PHASECHK.TRANS64.TRYWAIT P0, [R0+URZ+0x48], R3 ;  /* 0x00004803000075a7 */ /* 0x00872400080011ff */
[----:B----4-:R-:W-:Y:S05]  /*4a80*/  @!P0 NANOSLEEP.SYNCS 0x989680 ;  /* 0x009896800000895d */ /* 0x010fea0003900000 */
[----:B------:R-:W4:Y:S02]  /*4a90*/  @!P0 SYNCS.PHASECHK.TRANS64 P0, [R0+URZ+0x48], R3 ;  /* 0x00004803000085a7 */ /* 0x000f2400080010ff */
[----:B----4-:R-:W-:Y:S05]  /*4aa0*/  @!P0 BRA `(.L_x_72) ;  /* 0xfffffffc00f08947 */ /* 0x010fea000383ffff */
[----:B------:R-:W-:Y:S05]  /*4ab0*/  BRA `(.L_x_25) ;  /* 0xffffffd000dc7947 */ /* 0x000fea000383ffff */
.L_x_28:
[----:B------:R-:W-:Y:S02]  /*4ac0*/  MOV R2, UR23 ;  /* 0x0000001700027c02 */ /* 0x000fe40008000f00 */
[----:B------:R-:W-:Y:S02]  /*4ad0*/  MOV R3, UR23 ;  /* 0x0000001700037c02 */ /* 0x000fe40008000f00 */
[----:B------:R-:W-:Y:S07]  /*4ae0*/  MOV R0, UR13 ;  /* 0x0000000d00007c02 */ /* 0x000fee0008000f00 */
.L_x_73:
[----:B---3--:R3:W4:Y:S02]  /*4af0*/  SYNCS.PHASECHK.TRANS64.TRYWAIT P1, [R0+URZ], R3 ;  /* 0x00000003000075a7 */ /* 0x00872400080211ff */
[----:B----4-:R-:W-:Y:S05]  /*4b00*/  @!P1 NANOSLEEP.SYNCS 0x989680 ;  /* 0x009896800000995d */ /* 0x010fea0003900000 */
[----:B------:R-:W4:Y:S02]  /*4b10*/  @!P1 SYNCS.PHASECHK.TRANS64 P1, [R0+URZ], R3 ;  /* 0x00000003000095a7 */ /* 0x000f2400080210ff */
[----:B----4-:R-:W-:Y:S05]  /*4b20*/  @!P1 BRA `(.L_x_73) ;  /* 0xfffffffc00f09947 */ /* 0x010fea000383ffff */
[----:B------:R-:W-:Y:S05]  /*4b30*/  BRA `(.L_x_27) ;  /* 0xffffffd400587947 */ /* 0x000fea000383ffff */
.L_x_30:
[-C--:B------:R-:W-:Y:S02]  /*4b40*/  MOV R6, R3.reuse ;  /* 0x0000000300067202 */ /* 0x080fe40000000f00 */
[----:B------:R-:W-:-:S07]  /*4b50*/  MOV R7, R3 ;  /* 0x0000000300077202 */ /* 0x000fce0000000f00 */
.L_x_74:
[----:B----4-:R4:W3:Y:S02]  /*4b60*/  SYNCS.PHASECHK.TRANS64.TRYWAIT P0, [R2+URZ+0x50], R7 ;  /* 0x00005007020075a7 */ /* 0x0108e400080011ff */
[----:B---3--:R-:W-:Y:S05]  /*4b70*/  @!P0 NANOSLEEP.SYNCS 0x989680 ;  /* 0x009896800000895d */ /* 0x008fea0003900000 */
[----:B------:R-:W3:Y:S02]  /*4b80*/  @!P0 SYNCS.PHASECHK.TRANS64 P0, [R2+URZ+0x50], R7 ;  /* 0x00005007020085a7 */ /* 0x000ee400080010ff */
[----:B---3--:R-:W-:Y:S05]  /*4b90*/  @!P0 BRA `(.L_x_74) ;  /* 0xfffffffc00f08947 */ /* 0x008fea000383ffff */
[----:B------:R-:W-:Y:S05]  /*4ba0*/  BRA `(.L_x_75) ;  /* 0xffffffd400c87947 */ /* 0x000fea000383ffff */
.L_x_32:
[----:B----4-:R-:W-:Y:S02]  /*4bb0*/  MOV R2, UR31 ;  /* 0x0000001f00027c02 */ /* 0x010fe40008000f00 */
[----:B------:R-:W-:Y:S02]  /*4bc0*/  MOV R3, UR31 ;  /* 0x0000001f00037c02 */ /* 0x000fe40008000f00 */
[----:B------:R-:W-:-:S07]  /*4bd0*/  MOV R0, UR12 ;  /* 0x0000000c00007c02 */ /* 0x000fce0008000f00 */
.L_x_76:
[----:B---3--:R3:W4:Y:S02]  /*4be0*/  SYNCS.PHASECHK.TRANS64.TRYWAIT P0, [R0+URZ+0x48], R3 ;  /* 0x00004803000075a7 */ /* 0x00872400080011ff */
[----:B----4-:R-:W-:Y:S05]  /*4bf0*/  @!P0 NANOSLEEP.SYNCS 0x989680 ;  /* 0x009896800000895d */ /* 0x010fea0003900000 */
[----:B------:R-:W4:Y:S02]  /*4c00*/  @!P0 SYNCS.PHASECHK.TRANS64 P0, [R0+URZ+0x48], R3 ;  /* 0x00004803000085a7 */ /* 0x000f2400080010ff */
[----:B----4-:R-:W-:Y:S05]  /*4c10*/  @!P0 BRA `(.L_x_76) ;  /* 0xfffffffc00f08947 */ /* 0x010fea000383ffff */
[----:B------:R-:W-:Y:S05]  /*4c20*/  BRA `(.L_x_22) ;  /* 0xffffffd400fc7947 */ /* 0x000fea000383ffff */
.L_x_38:
[----:B-1----:R1:W3:Y:S02]  /*4c30*/  SYNCS.PHASECHK.TRANS64.TRYWAIT P0, [R87+URZ+0x50], RZ ;  /* 0x000050ff570075a7 */ /* 0x0022e400080011ff */
[----:B---3--:R-:W-:Y:S05]  /*4c40*/  @!P0 NANOSLEEP.SYNCS 0x989680 ;  /* 0x009896800000895d */ /* 0x008fea0003900000 */
[----:B------:R-:W3:Y:S02]  /*4c50*/  @!P0 SYNCS.PHASECHK.TRANS64 P0, [R87+URZ+0x50], RZ ;  /* 0x000050ff570085a7 */ /* 0x000ee400080010ff */
[----:B---3--:R-:W-:Y:S05]  /*4c60*/  @!P0 BRA `(.L_x_38) ;  /* 0xfffffffc00f08947 */ /* 0x008fea000383ffff */
[----:B------:R-:W-:Y:S05]  /*4c70*/  BRA `(.L_x_77) ;  /* 0xffffffd800cc7947 */ /* 0x000fea000383ffff */
.L_x_40:
[----:B------:R-:W-:-:S07]  /*4c80*/  MOV R3, R2 ;  /* 0x0000000200037202 */ /* 0x000fce0000000f00 */
.L_x_78:
[----:B-1----:R1:W3:Y:S02]  /*4c90*/  SYNCS.PHASECHK.TRANS64.TRYWAIT P0, [R87+URZ+0x40], R3 ;  /* 0x00004003570075a7 */ /* 0x0022e400080011ff */
[----:B---3--:R-:W-:Y:S05]  /*4ca0*/  @!P0 NANOSLEEP.SYNCS 0x989680 ;  /* 0x009896800000895d */ /* 0x008fea0003900000 */
[----:B------:R-:W3:Y:S02]  /*4cb0*/  @!P0 SYNCS.PHASECHK.TRANS64 P0, [R87+URZ+0x40], R3 ;  /* 0x00004003570085a7 */ /* 0x000ee400080010ff */
[----:B---3--:R-:W-:Y:S05]  /*4cc0*/  @!P0 BRA `(.L_x_78) ;  /* 0xfffffffc00f08947 */ /* 0x008fea000383ffff */
[----:B------:R-:W-:Y:S05]  /*4cd0*/  BRA `(.L_x_79) ;  /* 0xffffffdc00bc7947 */ /* 0x000fea000383ffff */
.L_x_49:
[----:B------:R-:W-:-:S07]  /*4ce0*/  MOV R5, R4 ;  /* 0x0000000400057202 */ /* 0x000fce0000000f00 */
.L_x_80:
[----:B-1----:R1:W2:Y:S02]  /*4cf0*/  SYNCS.PHASECHK.TRANS64.TRYWAIT P0, [R3+URZ+0x50], R5 ;  /* 0x00005005030075a7 */ /* 0x0022a400080011ff */
[----:B--2---:R-:W-:Y:S05]  /*4d00*/  @!P0 NANOSLEEP.SYNCS 0x989680 ;  /* 0x009896800000895d */ /* 0x004fea0003900000 */
[----:B------:R-:W2:Y:S02]  /*4d10*/  @!P0 SYNCS.PHASECHK.TRANS64 P0, [R3+URZ+0x50], R5 ;  /* 0x00005005030085a7 */ /* 0x000ea400080010ff */
[----:B--2---:R-:W-:Y:S05]  /*4d20*/  @!P0 BRA `(.L_x_80) ;  /* 0xfffffffc00f08947 */ /* 0x004fea000383ffff */
[----:B------:R-:W-:Y:S05]  /*4d30*/  BRA `(.L_x_81) ;  /* 0xfffffff4002c7947 */ /* 0x000fea000383ffff */
        .weak           $__internal_0_$__cuda_sm10x_tcgen05_guardrail_trap_col_being_dealloced_not_returned_by_alloc
        .type           $__internal_0_$__cuda_sm10x_tcgen05_guardrail_trap_col_being_dealloced_not_returned_by_alloc,@function
        .size           $__internal_0_$__cuda_sm10x_tcgen05_guardrail_trap_col_being_dealloced_not_returned_by_alloc,($__internal_1_$__cuda_sm10x_tcgen05_guardrail_trap_phase_invalid_during_alloc - $__internal_0_$__cuda_sm10x_tcgen05_guardrail_trap_col_being_dealloced_not_returned_by_alloc)
$__internal_0_$__cuda_sm10x_tcgen05_guardrail_trap_col_being_dealloced_not_returned_by_alloc:
[----:B------:R-:W-:Y:S05]  /*4d40*/  BPT.TRAP 0x1 ;  /* 0x000000040000795c */ /* 0x000fea0000300000 */
[----:B------:R-:W-:-:S04]  /*4d50*/  HFMA2 R3, -RZ, RZ, 0, 0 ;  /* 0x00000000ff037431 */ /* 0x000fc800000001ff */
[----:B------:R-:W-:Y:S05]  /*4d60*/  RET.REL.NODEC R2 `(kernel_cutlass_kernel_cudnngrouped_gemmgrouped_gemm_swiglugrouped_gemm_swiglu_quantBlockScaledContiguousGroupedGemmKernel_object_at__TiledMMA_ThrLayoutVMNK11110000_PermutationMNK____MMAAt_0) ;  /* 0xffffffb002a47950 */ /* 0x000fea0003c3ffff */
        .weak           $__internal_1_$__cuda_sm10x_tcgen05_guardrail_trap_phase_invalid_during_alloc
        .type           $__internal_1_$__cuda_sm10x_tcgen05_guardrail_trap_phase_invalid_during_alloc,@function
        .size           $__internal_1_$__cuda_sm10x_tcgen05_guardrail_trap_phase_invalid_during_alloc,($__internal_2_$__cuda_sm10x_tcgen05_guardrail_trap_unallocated_columns_being_dealloced - $__internal_1_$__cuda_sm10x_tcgen05_guardrail_trap_phase_invalid_during_alloc)
$__internal_1_$__cuda_sm10x_tcgen05_guardrail_trap_phase_invalid_during_alloc:
[----:B------:R-:W-:Y:S05]  /*4d70*/  BPT.TRAP 0x1 ;  /* 0x000000040000795c */ /* 0x000fea0000300000 */
[----:B------:R-:W-:-:S04]  /*4d80*/  MOV R3, 0x0 ;  /* 0x0000000000037802 */ /* 0x000fc80000000f00 */
[----:B------:R-:W-:Y:S05]  /*4d90*/  RET.REL.NODEC R2 `(kernel_cutlass_kernel_cudnngrouped_gemmgrouped_gemm_swiglugrouped_gemm_swiglu_quantBlockScaledContiguousGroupedGemmKernel_object_at__TiledMMA_ThrLayoutVMNK11110000_PermutationMNK____MMAAt_0) ;  /* 0xffffffb002987950 */ /* 0x000fea0003c3ffff */
        .weak           $__internal_2_$__cuda_sm10x_tcgen05_guardrail_trap_unallocated_columns_being_dealloced
        .type           $__internal_2_$__cuda_sm10x_tcgen05_guardrail_trap_unallocated_columns_being_dealloced,@function
        .size           $__internal_2_$__cuda_sm10x_tcgen05_guardrail_trap_unallocated_columns_being_dealloced,(.L_x_85 - $__internal_2_$__cuda_sm10x_tcgen05_guardrail_trap_unallocated_columns_being_dealloced)
$__internal_2_$__cuda_sm10x_tcgen05_guardrail_trap_unallocated_columns_being_dealloced:
[----:B------:R-:W-:Y:S05]  /*4da0*/  BPT.TRAP 0x1 ;  /* 0x000000040000795c */ /* 0x000fea0000300000 */
[----:B------:R-:W-:-:S04]  /*4db0*/  HFMA2 R3, -RZ, RZ, 0, 0 ;  /* 0x00000000ff037431 */ /* 0x000fc800000001ff */
[----:B------:R-:W-:Y:S05]  /*4dc0*/  RET.REL.NODEC R2 `(kernel_cutlass_kernel_cudnngrouped_gemmgrouped_gemm_swiglugrouped_gemm_swiglu_quantBlockScaledContiguousGroupedGemmKernel_object_at__TiledMMA_ThrLayoutVMNK11110000_PermutationMNK____MMAAt_0) ;  /* 0xffffffb0028c7950 */ /* 0x000fea0003c3ffff */
.L_x_82:
[----:B------:R-:W-:-:S00]  /*4dd0*/  BRA `(.L_x_82) ;  /* 0xfffffffc00fc7947 */ /* 0x000fc0000383ffff */
[----:B------:R-:W-:-:S00]  /*4de0*/  NOP ;  /* 0x0000000000007918 */ /* 0x000fc00000000000 */
        /* <DEDUP_REMOVED lines=9> */
.L_x_85:


//--------------------- .nv.shared.kernel_cutlass_kernel_cudnngrouped_gemmgrouped_gemm_swiglugrouped_gemm_swiglu_quantBlockScaledContiguousGroupedGemmKernel_object_at__TiledMMA_ThrLayoutVMNK11110000_PermutationMNK____MMAAt_0 --------------------------
	.section	.nv.shared.kernel_cutlass_kernel_cudnngrouped_gemmgrouped_gemm_swiglugrouped_gemm_swiglu_quantBlockScaledContiguousGroupedGemmKernel_object_at__TiledMMA_ThrLayoutVMNK11110000_PermutationMNK____MMAAt_0,"aw",@nobits
	.sectionflags	@""
	.align	1024
	.zero		1024


//--------------------- .nv.shared.reserved.0     --------------------------
	.section	.nv.shared.reserved.0,"aw",@nobits
	.align	8
	.weak		__nv_reservedSMEM_offset_0_alias
	.size		__nv_reservedSMEM_offset_0_alias, 0, 64
	.other		__nv_reservedSMEM_offset_0_alias,@"STO_CUDA_RESERVED_SHARED STV_DEFAULT"
__nv_reservedSMEM_offset_0_alias:
	.zero		0
.nv.shared.reserved.0:
	.zero		64
	.weak		__nv_reservedSMEM_allocation_phase
	.type		__nv_reservedSMEM_allocation_phase,@object
	.size		__nv_reservedSMEM_allocation_phase,(.L_0 - __nv_reservedSMEM_allocation_phase)
__nv_reservedSMEM_allocation_phase:
	.zero		1
.L_0:
	.zero		7
	.weak		__nv_reservedSMEM_devtool_atexit_pc
	.type		__nv_reservedSMEM_devtool_atexit_pc,@object
	.size		__nv_reservedSMEM_devtool_atexit_pc,(__nv_reservedSMEM_allocation_mask - __nv_reservedSMEM_devtool_atexit_pc)
__nv_reservedSMEM_devtool_atexit_pc:
	.zero		8
	.weak		__nv_reservedSMEM_allocation_mask
	.type		__nv_reservedSMEM_allocation_mask,@object
	.size		__nv_reservedSMEM_allocation_mask,(.L_2 - __nv_reservedSMEM_allocation_mask)
__nv_reservedSMEM_allocation_mask:
	.zero		4
.L_2:


//--------------------- .nv.constant0.kernel_cutlass_kernel_cudnngrouped_gemmgrouped_gemm_swiglugrouped_gemm_swiglu_quantBlockScaledContiguousGroupedGemmKernel_object_at__TiledMMA_ThrLayoutVMNK11110000_PermutationMNK____MMAAt_0 --------------------------
	.section	.nv.constant0.kernel_cutlass_kernel_cudnngrouped_gemmgrouped_gemm_swiglugrouped_gemm_swiglu_quantBlockScaledContiguousGroupedGemmKernel_object_at__TiledMMA_ThrLayoutVMNK11110000_PermutationMNK____MMAAt_0,"a",@progbits
	.sectionflags	@""
	.align	4
.nv.constant0.kernel_cutlass_kernel_cudnngrouped_gemmgrouped_gemm_swiglugrouped_gemm_swiglu_quantBlockScaledContiguousGroupedGemmKernel_object_at__TiledMMA_ThrLayoutVMNK11110000_PermutationMNK____MMAAt_0:
	.zero		1924


//--------------------- SYMBOLS --------------------------

	.type		.nv.reservedSmem.offset0,@object
	.size		.nv.reservedSmem.offset0,0x4
	.type		.nv.reservedSmem.cap,@object
	.size		.nv.reservedSmem.cap,0x4
